//
// Generated by NVIDIA NVVM Compiler
//
// Compiler Build ID: CL-36424714
// Cuda compilation tools, release 13.0, V13.0.88
// Based on NVVM 20.0.0
//

.version 9.0
.target sm_100
.address_size 64

	// .globl	_Z19game_of_life_kernelPKmPmi

.visible .entry _Z19game_of_life_kernelPKmPmi(
	.param .u64 .ptr .align 1 _Z19game_of_life_kernelPKmPmi_param_0,
	.param .u64 .ptr .align 1 _Z19game_of_life_kernelPKmPmi_param_1,
	.param .u32 _Z19game_of_life_kernelPKmPmi_param_2
)
{
	.reg .pred 	%p<53>;
	.reg .b16 	%rs<43>;
	.reg .b32 	%r<317>;
	.reg .b64 	%rd<116>;

	ld.param.u64 	%rd33, [_Z19game_of_life_kernelPKmPmi_param_0];
	ld.param.u32 	%r46, [_Z19game_of_life_kernelPKmPmi_param_2];
	cvta.to.global.u64 	%rd1, %rd33;
	shr.s32 	%r47, %r46, 3;
	mov.u32 	%r48, %ctaid.x;
	mov.u32 	%r49, %ntid.x;
	mov.u32 	%r50, %tid.x;
	mad.lo.s32 	%r2, %r48, %r49, %r50;
	mov.u32 	%r51, %ctaid.y;
	mov.u32 	%r52, %ntid.y;
	mov.u32 	%r53, %tid.y;
	mad.lo.s32 	%r54, %r51, %r52, %r53;
	max.s32 	%r55, %r2, %r54;
	setp.ge.s32 	%p1, %r55, %r47;
	@%p1 bra 	$L__BB0_40;
	mul.lo.s32 	%r4, %r47, %r54;
	add.s32 	%r5, %r4, %r2;
	mul.wide.s32 	%rd35, %r5, 8;
	add.s64 	%rd2, %rd1, %rd35;
	ld.global.u64 	%rd3, [%rd2];
	setp.lt.s32 	%p2, %r2, 1;
	mov.b64 	%rd105, 0;
	@%p2 bra 	$L__BB0_3;
	add.s32 	%r56, %r5, -1;
	mul.wide.u32 	%rd36, %r56, 8;
	add.s64 	%rd37, %rd1, %rd36;
	ld.global.u64 	%rd105, [%rd37];
$L__BB0_3:
	add.s32 	%r6, %r47, -1;
	setp.ge.s32 	%p3, %r2, %r6;
	mov.b64 	%rd106, 0;
	@%p3 bra 	$L__BB0_5;
	ld.global.u64 	%rd106, [%rd2+8];
$L__BB0_5:
	setp.eq.s32 	%p4, %r54, 0;
	mov.b16 	%rs35, 0;
	@%p4 bra 	$L__BB0_7;
	sub.s32 	%r57, %r4, %r47;
	add.s32 	%r58, %r57, %r2;
	mul.wide.s32 	%rd39, %r58, 8;
	add.s64 	%rd40, %rd1, %rd39;
	ld.global.u8 	%rs35, [%rd40+7];
$L__BB0_7:
	setp.ge.u32 	%p5, %r54, %r6;
	mov.b16 	%rs36, 0;
	@%p5 bra 	$L__BB0_9;
	mul.wide.s32 	%rd41, %r47, 8;
	add.s64 	%rd42, %rd2, %rd41;
	ld.global.u8 	%rs36, [%rd42];
$L__BB0_9:
	setp.lt.s32 	%p6, %r2, 1;
	setp.eq.s32 	%p7, %r54, 0;
	mov.b16 	%rs37, 0;
	or.pred  	%p8, %p6, %p7;
	@%p8 bra 	$L__BB0_11;
	sub.s32 	%r59, %r4, %r47;
	add.s32 	%r60, %r2, %r59;
	add.s32 	%r61, %r60, -1;
	mul.wide.u32 	%rd43, %r61, 8;
	add.s64 	%rd44, %rd1, %rd43;
	ld.global.u8 	%rs37, [%rd44+7];
$L__BB0_11:
	setp.eq.s32 	%p9, %r54, 0;
	setp.ge.s32 	%p10, %r2, %r6;
	mov.b32 	%r310, 0;
	or.pred  	%p11, %p10, %p9;
	@%p11 bra 	$L__BB0_13;
	sub.s32 	%r63, %r4, %r47;
	cvt.s64.s32 	%rd45, %r63;
	cvt.s64.s32 	%rd46, %r2;
	add.s64 	%rd47, %rd46, %rd45;
	shl.b64 	%rd48, %rd47, 3;
	add.s64 	%rd49, %rd1, %rd48;
	ld.global.u8 	%r310, [%rd49+15];
$L__BB0_13:
	setp.ge.u32 	%p12, %r54, %r6;
	setp.lt.s32 	%p13, %r2, 1;
	mov.b16 	%rs38, 0;
	or.pred  	%p14, %p13, %p12;
	@%p14 bra 	$L__BB0_15;
	add.s32 	%r64, %r4, %r47;
	add.s32 	%r65, %r2, %r64;
	add.s32 	%r66, %r65, -1;
	mul.wide.u32 	%rd50, %r66, 8;
	add.s64 	%rd51, %rd1, %rd50;
	ld.global.u8 	%rs38, [%rd51];
$L__BB0_15:
	setp.ge.u32 	%p15, %r54, %r6;
	setp.ge.s32 	%p16, %r2, %r6;
	mov.b32 	%r311, 0;
	or.pred  	%p17, %p16, %p15;
	@%p17 bra 	$L__BB0_17;
	add.s32 	%r68, %r4, %r47;
	cvt.s64.s32 	%rd52, %r68;
	cvt.s64.s32 	%rd53, %r2;
	add.s64 	%rd54, %rd53, %rd52;
	shl.b64 	%rd55, %rd54, 3;
	add.s64 	%rd56, %rd1, %rd55;
	ld.global.u32 	%r311, [%rd56+8];
$L__BB0_17:
	mov.b64 	%rd108, 0;
	mov.b32 	%r314, 0;
	mov.b32 	%r313, 7;
	mov.b32 	%r312, -8;
	mov.b64 	%rd107, 8;
	ld.param.u32 	%r308, [_Z19game_of_life_kernelPKmPmi_param_2];
	shr.s32 	%r72, %r308, 3;
	add.s32 	%r14, %r72, -1;
$L__BB0_18:
	setp.eq.s32 	%p18, %r313, 7;
	mov.u16 	%rs39, %rs35;
	mov.u16 	%rs40, %rs37;
	mov.u32 	%r315, %r310;
	@%p18 bra 	$L__BB0_21;
	setp.ge.s32 	%p19, %r2, %r14;
	setp.gt.s32 	%p20, %r2, 0;
	add.s32 	%r74, %r314, -8;
	cvt.u64.u32 	%rd10, %r74;
	shr.u64 	%rd59, %rd3, %r74;
	cvt.u16.u64 	%rs39, %rd59;
	shr.u64 	%rd60, %rd105, %r74;
	cvt.u16.u64 	%rs21, %rd60;
	selp.b16 	%rs40, %rs21, 0, %p20;
	mov.b32 	%r315, 0;
	@%p19 bra 	$L__BB0_21;
	cvt.u32.u64 	%r75, %rd10;
	shr.u64 	%rd61, %rd106, %r75;
	cvt.u32.u64 	%r315, %rd61;
$L__BB0_21:
	add.s32 	%r312, %r312, 1;
	setp.eq.s32 	%p21, %r312, 0;
	mov.u16 	%rs41, %rs36;
	mov.u16 	%rs42, %rs38;
	mov.u32 	%r316, %r311;
	@%p21 bra 	$L__BB0_24;
	setp.ge.s32 	%p22, %r2, %r14;
	setp.gt.s32 	%p23, %r2, 0;
	cvt.u32.u64 	%r77, %rd107;
	shr.u64 	%rd62, %rd3, %r77;
	cvt.u16.u64 	%rs41, %rd62;
	shr.u64 	%rd63, %rd105, %r77;
	cvt.u16.u64 	%rs22, %rd63;
	selp.b16 	%rs42, %rs22, 0, %p23;
	mov.b32 	%r316, 0;
	@%p22 bra 	$L__BB0_24;
	shr.u64 	%rd64, %rd106, %r77;
	cvt.u32.u64 	%r316, %rd64;
$L__BB0_24:
	cvt.u32.u64 	%r79, %rd107;
	add.s32 	%r80, %r79, -8;
	shr.u64 	%rd66, %rd105, %r80;
	cvt.u32.u64 	%r81, %rd66;
	shr.u32 	%r82, %r81, 7;
	and.b32  	%r83, %r82, 1;
	setp.gt.s32 	%p24, %r2, 0;
	selp.b32 	%r84, %r83, 0, %p24;
	and.b16  	%rs23, %rs40, 128;
	shr.u16 	%rs24, %rs23, 7;
	cvt.u32.u16 	%r85, %rs24;
	shr.u16 	%rs25, %rs39, 2;
	shr.u16 	%rs26, %rs39, 1;
	and.b16  	%rs27, %rs39, 255;
	mul.wide.u16 	%r86, %rs27, 2;
	or.b32  	%r20, %r86, %r85;
	shr.u64 	%rd67, %rd3, %r80;
	cvt.u32.u64 	%r88, %rd67;
	shl.b32 	%r89, %r88, 1;
	and.b32  	%r90, %r89, 510;
	or.b32  	%r21, %r84, %r90;
	and.b16  	%rs28, %rs42, 128;
	shr.u16 	%rs29, %rs28, 7;
	cvt.u32.u16 	%r91, %rs29;
	shr.u16 	%rs30, %rs41, 2;
	shr.u16 	%rs31, %rs41, 1;
	and.b16  	%rs32, %rs41, 255;
	mul.wide.u16 	%r92, %rs32, 2;
	or.b32  	%r22, %r92, %r91;
	and.b32  	%r94, %r86, %r85;
	shr.u32 	%r95, %r86, 1;
	add.s32 	%r96, %r94, %r95;
	and.b32  	%r97, %r96, 1;
	cvt.u32.u16 	%r98, %rs26;
	and.b32  	%r99, %r98, 1;
	cvt.u16.u32 	%rs33, %r89;
	shr.u16 	%rs34, %rs33, 1;
	cvt.u32.u16 	%r100, %rs34;
	and.b32  	%r101, %r100, 1;
	shr.u32 	%r102, %r88, 1;
	and.b32  	%r103, %r102, 1;
	and.b32  	%r104, %r88, 1;
	and.b32  	%r105, %r92, %r91;
	shr.u32 	%r106, %r92, 1;
	add.s32 	%r107, %r105, %r106;
	and.b32  	%r108, %r107, 1;
	cvt.u32.u16 	%r109, %rs31;
	and.b32  	%r110, %r109, 1;
	add.s32 	%r111, %r85, %r91;
	add.s32 	%r112, %r111, %r84;
	sub.s32 	%r113, %r112, %r104;
	add.s32 	%r114, %r113, %r108;
	add.s32 	%r115, %r114, %r110;
	add.s32 	%r116, %r115, %r97;
	add.s32 	%r117, %r116, %r99;
	add.s32 	%r118, %r117, %r101;
	add.s32 	%r23, %r118, %r103;
	cvt.u32.u16 	%r119, %rs25;
	and.b32  	%r24, %r119, 1;
	shr.u32 	%r120, %r88, 2;
	and.b32  	%r25, %r120, 1;
	shl.b32 	%r121, %r88, 30;
	shr.s32 	%r122, %r121, 31;
	cvt.u32.u16 	%r123, %rs30;
	and.b32  	%r26, %r123, 1;
	add.s32 	%r124, %r97, %r108;
	add.s32 	%r125, %r124, %r101;
	add.s32 	%r126, %r122, %r125;
	add.s32 	%r127, %r126, %r110;
	add.s32 	%r128, %r127, %r26;
	add.s32 	%r129, %r128, %r99;
	add.s32 	%r130, %r129, %r24;
	add.s32 	%r131, %r130, %r103;
	add.s32 	%r27, %r131, %r25;
	setp.eq.s32 	%p25, %r27, 3;
	mov.b64 	%rd109, 2;
	@%p25 bra 	$L__BB0_26;
	setp.eq.b32 	%p26, %r103, 1;
	setp.eq.s32 	%p27, %r27, 2;
	selp.b64 	%rd69, 2, 0, %p27;
	selp.b64 	%rd109, %rd69, 0, %p26;
$L__BB0_26:
	setp.eq.s32 	%p28, %r23, 2;
	shr.u64 	%rd71, %rd3, %r80;
	cvt.u32.u64 	%r139, %rd71;
	and.b64  	%rd73, %rd71, 1;
	setp.eq.b64 	%p29, %rd73, 1;
	and.pred  	%p30, %p29, %p28;
	setp.eq.s32 	%p31, %r23, 3;
	or.pred  	%p32, %p31, %p30;
	selp.u64 	%rd74, 1, 0, %p32;
	or.b64  	%rd13, %rd109, %rd74;
	shr.u32 	%r140, %r20, 4;
	and.b32  	%r141, %r140, 1;
	shr.u32 	%r142, %r21, 4;
	and.b32  	%r143, %r142, 1;
	shl.b32 	%r144, %r139, 29;
	shr.s32 	%r145, %r144, 31;
	shr.u32 	%r146, %r22, 4;
	and.b32  	%r147, %r146, 1;
	shr.u32 	%r148, %r22, 2;
	and.b32  	%r149, %r148, 1;
	shr.u32 	%r150, %r20, 2;
	and.b32  	%r151, %r150, 1;
	add.s32 	%r152, %r151, %r149;
	shr.u32 	%r153, %r21, 2;
	and.b32  	%r154, %r153, 1;
	add.s32 	%r155, %r152, %r154;
	add.s32 	%r156, %r145, %r155;
	add.s32 	%r157, %r156, %r26;
	add.s32 	%r158, %r157, %r147;
	add.s32 	%r159, %r158, %r24;
	add.s32 	%r160, %r159, %r141;
	add.s32 	%r161, %r160, %r25;
	add.s32 	%r28, %r161, %r143;
	setp.eq.s32 	%p33, %r28, 3;
	mov.b64 	%rd110, 4;
	@%p33 bra 	$L__BB0_28;
	cvt.u32.u64 	%r162, %rd107;
	add.s32 	%r163, %r162, -8;
	shr.u64 	%rd75, %rd3, %r163;
	cvt.u32.u64 	%r164, %rd75;
	shr.u32 	%r165, %r164, 2;
	and.b32  	%r166, %r165, 1;
	setp.eq.b32 	%p34, %r166, 1;
	setp.eq.s32 	%p35, %r28, 2;
	selp.b64 	%rd76, 4, 0, %p35;
	selp.b64 	%rd110, %rd76, 0, %p34;
$L__BB0_28:
	or.b64  	%rd16, %rd13, %rd110;
	shr.u32 	%r167, %r20, 5;
	and.b32  	%r168, %r167, 1;
	shr.u32 	%r169, %r21, 5;
	and.b32  	%r170, %r169, 1;
	cvt.u32.u64 	%r171, %rd107;
	add.s32 	%r172, %r171, -8;
	shr.u64 	%rd78, %rd3, %r172;
	cvt.u32.u64 	%r173, %rd78;
	shl.b32 	%r174, %r173, 28;
	shr.s32 	%r175, %r174, 31;
	shr.u32 	%r176, %r22, 5;
	and.b32  	%r177, %r176, 1;
	shr.u32 	%r178, %r20, 3;
	and.b32  	%r179, %r178, 1;
	add.s32 	%r180, %r179, %r26;
	add.s32 	%r181, %r180, %r25;
	add.s32 	%r182, %r175, %r181;
	add.s32 	%r184, %r182, %r147;
	add.s32 	%r185, %r184, %r177;
	add.s32 	%r188, %r185, %r141;
	add.s32 	%r189, %r188, %r168;
	add.s32 	%r191, %r189, %r143;
	add.s32 	%r31, %r191, %r170;
	setp.eq.s32 	%p36, %r31, 3;
	mov.b64 	%rd111, 8;
	@%p36 bra 	$L__BB0_30;
	shr.u32 	%r195, %r173, 3;
	and.b32  	%r196, %r195, 1;
	setp.eq.b32 	%p37, %r196, 1;
	setp.eq.s32 	%p38, %r31, 2;
	selp.b64 	%rd80, 8, 0, %p38;
	selp.b64 	%rd111, %rd80, 0, %p37;
$L__BB0_30:
	or.b64  	%rd19, %rd16, %rd111;
	shr.u32 	%r197, %r20, 6;
	and.b32  	%r198, %r197, 1;
	shr.u32 	%r199, %r21, 6;
	and.b32  	%r32, %r199, 1;
	shl.b32 	%r203, %r173, 27;
	shr.s32 	%r204, %r203, 31;
	shr.u32 	%r205, %r22, 6;
	and.b32  	%r33, %r205, 1;
	shr.u32 	%r206, %r20, 4;
	and.b32  	%r207, %r206, 1;
	add.s32 	%r208, %r207, %r147;
	add.s32 	%r209, %r208, %r143;
	add.s32 	%r210, %r204, %r209;
	add.s32 	%r213, %r210, %r177;
	add.s32 	%r214, %r213, %r33;
	add.s32 	%r217, %r214, %r168;
	add.s32 	%r218, %r217, %r198;
	shr.u32 	%r219, %r21, 5;
	and.b32  	%r220, %r219, 1;
	add.s32 	%r221, %r218, %r220;
	add.s32 	%r34, %r221, %r32;
	setp.eq.s32 	%p39, %r34, 3;
	mov.b64 	%rd112, 16;
	@%p39 bra 	$L__BB0_32;
	cvt.u32.u64 	%r222, %rd107;
	add.s32 	%r223, %r222, -8;
	shr.u64 	%rd83, %rd3, %r223;
	cvt.u32.u64 	%r224, %rd83;
	shr.u32 	%r225, %r224, 4;
	and.b32  	%r226, %r225, 1;
	setp.eq.b32 	%p40, %r226, 1;
	setp.eq.s32 	%p41, %r34, 2;
	selp.b64 	%rd84, 16, 0, %p41;
	selp.b64 	%rd112, %rd84, 0, %p40;
$L__BB0_32:
	or.b64  	%rd22, %rd19, %rd112;
	shr.u32 	%r227, %r20, 7;
	and.b32  	%r35, %r227, 1;
	shr.u32 	%r228, %r21, 7;
	and.b32  	%r36, %r228, 1;
	cvt.u32.u64 	%r229, %rd107;
	add.s32 	%r230, %r229, -8;
	shr.u64 	%rd86, %rd3, %r230;
	cvt.u32.u64 	%r231, %rd86;
	shl.b32 	%r232, %r231, 26;
	shr.s32 	%r233, %r232, 31;
	shr.u32 	%r234, %r22, 7;
	and.b32  	%r37, %r234, 1;
	shr.u32 	%r235, %r20, 5;
	and.b32  	%r236, %r235, 1;
	shr.u32 	%r237, %r22, 5;
	and.b32  	%r238, %r237, 1;
	add.s32 	%r239, %r236, %r238;
	add.s32 	%r242, %r239, %r220;
	add.s32 	%r243, %r233, %r242;
	add.s32 	%r244, %r243, %r33;
	add.s32 	%r245, %r244, %r37;
	add.s32 	%r248, %r245, %r198;
	add.s32 	%r249, %r248, %r35;
	add.s32 	%r250, %r249, %r32;
	add.s32 	%r38, %r250, %r36;
	setp.eq.s32 	%p42, %r38, 3;
	mov.b64 	%rd113, 32;
	@%p42 bra 	$L__BB0_34;
	shr.u32 	%r254, %r231, 5;
	and.b32  	%r255, %r254, 1;
	setp.eq.b32 	%p43, %r255, 1;
	setp.eq.s32 	%p44, %r38, 2;
	selp.b64 	%rd88, 32, 0, %p44;
	selp.b64 	%rd113, %rd88, 0, %p43;
$L__BB0_34:
	shr.u32 	%r39, %r20, 8;
	shr.u32 	%r256, %r21, 8;
	shr.u64 	%rd90, %rd3, %r230;
	cvt.u32.u64 	%r259, %rd90;
	shl.b32 	%r260, %r259, 25;
	shr.s32 	%r261, %r260, 31;
	shr.u32 	%r40, %r22, 8;
	shr.u32 	%r262, %r20, 6;
	and.b32  	%r263, %r262, 1;
	shr.u32 	%r264, %r22, 6;
	and.b32  	%r265, %r264, 1;
	add.s32 	%r266, %r263, %r265;
	shr.u32 	%r267, %r21, 6;
	and.b32  	%r268, %r267, 1;
	add.s32 	%r269, %r266, %r268;
	add.s32 	%r270, %r261, %r269;
	add.s32 	%r271, %r270, %r37;
	add.s32 	%r272, %r271, %r40;
	add.s32 	%r273, %r272, %r35;
	add.s32 	%r274, %r273, %r39;
	add.s32 	%r275, %r274, %r36;
	add.s32 	%r41, %r275, %r256;
	setp.eq.s32 	%p45, %r41, 3;
	mov.b64 	%rd114, 64;
	@%p45 bra 	$L__BB0_36;
	cvt.u32.u64 	%r276, %rd107;
	add.s32 	%r277, %r276, -8;
	shr.u64 	%rd91, %rd3, %r277;
	cvt.u32.u64 	%r278, %rd91;
	shr.u32 	%r279, %r278, 6;
	and.b32  	%r280, %r279, 1;
	setp.eq.b32 	%p46, %r280, 1;
	setp.eq.s32 	%p47, %r41, 2;
	selp.b64 	%rd92, 64, 0, %p47;
	selp.b64 	%rd114, %rd92, 0, %p46;
$L__BB0_36:
	ld.param.u32 	%r309, [_Z19game_of_life_kernelPKmPmi_param_2];
	and.b32  	%r281, %r315, 1;
	shr.s32 	%r282, %r309, 3;
	add.s32 	%r283, %r282, -1;
	setp.lt.s32 	%p48, %r2, %r283;
	add.s64 	%rd27, %rd107, -8;
	cvt.u32.u64 	%r284, %rd27;
	shr.u64 	%rd94, %rd106, %r284;
	cvt.u32.u64 	%r285, %rd94;
	shl.b32 	%r286, %r285, 9;
	and.b32  	%r287, %r286, 512;
	selp.b32 	%r288, %r287, 0, %p48;
	shr.u64 	%rd95, %rd3, %r284;
	cvt.u32.u64 	%r42, %rd95;
	shr.u32 	%r289, %r288, 9;
	shl.b32 	%r290, %r42, 24;
	shr.s32 	%r291, %r290, 31;
	and.b32  	%r292, %r316, 1;
	add.s32 	%r293, %r35, %r37;
	shr.u32 	%r294, %r42, 6;
	and.b32  	%r295, %r294, 1;
	add.s32 	%r296, %r293, %r295;
	add.s32 	%r297, %r291, %r296;
	add.s32 	%r298, %r297, %r40;
	add.s32 	%r299, %r298, %r292;
	add.s32 	%r300, %r299, %r39;
	add.s32 	%r301, %r300, %r281;
	shr.u32 	%r302, %r42, 7;
	and.b32  	%r303, %r302, 1;
	add.s32 	%r304, %r301, %r303;
	add.s32 	%r43, %r304, %r289;
	setp.eq.s32 	%p49, %r43, 3;
	mov.b64 	%rd115, 128;
	@%p49 bra 	$L__BB0_38;
	setp.eq.b32 	%p50, %r303, 1;
	setp.eq.s32 	%p51, %r43, 2;
	selp.b64 	%rd96, 128, 0, %p51;
	selp.b64 	%rd115, %rd96, 0, %p50;
$L__BB0_38:
	or.b64  	%rd97, %rd22, %rd113;
	or.b64  	%rd98, %rd97, %rd114;
	or.b64  	%rd99, %rd98, %rd115;
	shl.b64 	%rd100, %rd99, %r284;
	or.b64  	%rd108, %rd100, %rd108;
	add.s32 	%r314, %r314, 8;
	add.s32 	%r313, %r313, -1;
	add.s64 	%rd107, %rd107, 8;
	setp.ne.s32 	%p52, %r313, -1;
	@%p52 bra 	$L__BB0_18;
	ld.param.u64 	%rd104, [_Z19game_of_life_kernelPKmPmi_param_1];
	cvta.to.global.u64 	%rd101, %rd104;
	mul.wide.s32 	%rd102, %r5, 8;
	add.s64 	%rd103, %rd101, %rd102;
	st.global.u64 	[%rd103], %rd108;
$L__BB0_40:
	ret;

}


// ===== COMPILED SASS (sm_100) =====

	.target	sm_100

	.elftype	@"ET_EXEC"


//--------------------- .note.nv.tkinfo           --------------------------
	.section	.note.nv.tkinfo,"",@"SHT_NOTE"
	.sectionflags	@"SHF_NOTE_NV_TKINFO"
	.tkinfo
        /*0018*/ 	.word	0x00000002
        /*0030*/ 	.string	""
        /*0030*/ 	.string	"ptxas"
        /*0030*/ 	.string	"Cuda compilation tools, release 13.0, V13.0.88"
        /*0030*/ 	.string	"Build cuda_13.0.r13.0/compiler.36424714_0"
        /*0030*/ 	.string	"-arch sm_100 -m 64 "



//--------------------- .note.nv.cuinfo           --------------------------
	.section	.note.nv.cuinfo,"",@"SHT_NOTE"
	.sectionflags	@"SHF_NOTE_NV_CUINFO"
        /*0018*/ 	.short	0x0002
        /*001a*/ 	.short	0x0064
        /*001c*/ 	.short	0x0082
	.zero		2


//--------------------- .nv.info                  --------------------------
	.section	.nv.info,"",@"SHT_CUDA_INFO"
	.align	4


	//----- nvinfo : EIATTR_REGCOUNT
	.align		4
        /*0000*/ 	.byte	0x04, 0x2f
        /*0002*/ 	.short	(.L_1 - .L_0)
	.align		4
.L_0:
        /*0004*/ 	.word	index@(_Z19game_of_life_kernelPKmPmi)
        /*0008*/ 	.word	0x00000027


	//----- nvinfo : EIATTR_FRAME_SIZE
	.align		4
.L_1:
        /*000c*/ 	.byte	0x04, 0x11
        /*000e*/ 	.short	(.L_3 - .L_2)
	.align		4
.L_2:
        /*0010*/ 	.word	index@(_Z19game_of_life_kernelPKmPmi)
        /*0014*/ 	.word	0x00000000


	//----- nvinfo : EIATTR_MIN_STACK_SIZE
	.align		4
.L_3:
        /*0018*/ 	.byte	0x04, 0x12
        /*001a*/ 	.short	(.L_5 - .L_4)
	.align		4
.L_4:
        /*001c*/ 	.word	index@(_Z19game_of_life_kernelPKmPmi)
        /*0020*/ 	.word	0x00000000
.L_5:


//--------------------- .nv.compat                --------------------------
	.section	.nv.compat,"",@"SHT_CUDA_COMPAT_INFO"
	.align	4
        /*0000*/ 	.byte	0x02, 0x09, 0x00, 0x00, 0x02, 0x02, 0x01, 0x00, 0x02, 0x05, 0x05, 0x00, 0x03, 0x07, 0x01, 0x01
        /*0010*/ 	.byte	0x02, 0x03, 0x00, 0x00, 0x02, 0x06, 0x01, 0x00, 0x04, 0x0b, 0x08, 0x00, 0x09, 0x00, 0x00, 0x00
        /*0020*/ 	.byte	0x00, 0x00, 0x00, 0x00


//--------------------- .nv.info._Z19game_of_life_kernelPKmPmi --------------------------
	.section	.nv.info._Z19game_of_life_kernelPKmPmi,"",@"SHT_CUDA_INFO"
	.sectionflags	@""
	.align	4


	//----- nvinfo : EIATTR_CUDA_API_VERSION
	.align		4
        /*0000*/ 	.byte	0x04, 0x37
        /*0002*/ 	.short	(.L_7 - .L_6)
.L_6:
        /*0004*/ 	.word	0x00000082


	//----- nvinfo : EIATTR_KPARAM_INFO
	.align		4
.L_7:
        /*0008*/ 	.byte	0x04, 0x17
        /*000a*/ 	.short	(.L_9 - .L_8)
.L_8:
        /*000c*/ 	.word	0x00000000
        /*0010*/ 	.short	0x0002
        /*0012*/ 	.short	0x0010
        /*0014*/ 	.byte	0x00, 0xf0, 0x11, 0x00


	//----- nvinfo : EIATTR_KPARAM_INFO
	.align		4
.L_9:
        /*0018*/ 	.byte	0x04, 0x17
        /*001a*/ 	.short	(.L_11 - .L_10)
.L_10:
        /*001c*/ 	.word	0x00000000
        /*0020*/ 	.short	0x0001
        /*0022*/ 	.short	0x0008
        /*0024*/ 	.byte	0x00, 0xf5, 0x21, 0x00


	//----- nvinfo : EIATTR_KPARAM_INFO
	.align		4
.L_11:
        /*0028*/ 	.byte	0x04, 0x17
        /*002a*/ 	.short	(.L_13 - .L_12)
.L_12:
        /*002c*/ 	.word	0x00000000
        /*0030*/ 	.short	0x0000
        /*0032*/ 	.short	0x0000
        /*0034*/ 	.byte	0x00, 0xf5, 0x21, 0x00


	//----- nvinfo : EIATTR_SPARSE_MMA_MASK
	.align		4
.L_13:
        /*0038*/ 	.byte	0x03, 0x50
        /*003a*/ 	.short	0x0000


	//----- nvinfo : EIATTR_MAXREG_COUNT
	.align		4
        /*003c*/ 	.byte	0x03, 0x1b
        /*003e*/ 	.short	0x00ff


	//----- nvinfo : EIATTR_MERCURY_ISA_VERSION
	.align		4
        /*0040*/ 	.byte	0x03, 0x5f
        /*0042*/ 	.short	0x0101


	//----- nvinfo : EIATTR_VRC_CTA_INIT_COUNT
	.align		4
        /*0044*/ 	.byte	0x02, 0x4a
	.zero		1
	.zero		1


	//----- nvinfo : EIATTR_EXIT_INSTR_OFFSETS
	.align		4
        /*0048*/ 	.byte	0x04, 0x1c
        /*004a*/ 	.short	(.L_15 - .L_14)


	//   ....[0]....
.L_14:
        /*004c*/ 	.word	0x000000d0


	//   ....[1]....
        /*0050*/ 	.word	0x00001460


	//----- nvinfo : EIATTR_CBANK_PARAM_SIZE
	.align		4
.L_15:
        /*0054*/ 	.byte	0x03, 0x19
        /*0056*/ 	.short	0x0014


	//----- nvinfo : EIATTR_PARAM_CBANK
	.align		4
        /*0058*/ 	.byte	0x04, 0x0a
        /*005a*/ 	.short	(.L_17 - .L_16)
	.align		4
.L_16:
        /*005c*/ 	.word	index@(.nv.constant0._Z19game_of_life_kernelPKmPmi)
        /*0060*/ 	.short	0x0380
        /*0062*/ 	.short	0x0014


	//----- nvinfo : EIATTR_SW_WAR
	.align		4
.L_17:
        /*0064*/ 	.byte	0x04, 0x36
        /*0066*/ 	.short	(.L_19 - .L_18)
.L_18:
        /*0068*/ 	.word	0x00000008
.L_19:


//--------------------- .nv.callgraph             --------------------------
	.section	.nv.callgraph,"",@"SHT_CUDA_CALLGRAPH"
	.align	4
	.sectionentsize	8
	.align		4
        /*0000*/ 	.word	0x00000000
	.align		4
        /*0004*/ 	.word	0xffffffff
	.align		4
        /*0008*/ 	.word	0x00000000
	.align		4
        /*000c*/ 	.word	0xfffffffe
	.align		4
        /*0010*/ 	.word	0x00000000
	.align		4
        /*0014*/ 	.word	0xfffffffd
	.align		4
        /*0018*/ 	.word	0x00000000
	.align		4
        /*001c*/ 	.word	0xfffffffc


//--------------------- .text._Z19game_of_life_kernelPKmPmi --------------------------
	.section	.text._Z19game_of_life_kernelPKmPmi,"ax",@progbits
	.align	128
        .global         _Z19game_of_life_kernelPKmPmi
        .type           _Z19game_of_life_kernelPKmPmi,@function
        .size           _Z19game_of_life_kernelPKmPmi,(.L_x_4 - _Z19game_of_life_kernelPKmPmi)
        .other          _Z19game_of_life_kernelPKmPmi,@"STO_CUDA_ENTRY STV_DEFAULT"
_Z19game_of_life_kernelPKmPmi:
.text._Z19game_of_life_kernelPKmPmi:
[----:B------:R-:W-:Y:S01]  /*0000*/  LDC R1, c[0x0][0x37c] ;  /* 0x0000df00ff017b82 */ /* 0x000fe20000000800 */
[----:B------:R-:W0:Y:S07]  /*0010*/  S2R R3, SR_TID.X ;  /* 0x0000000000037919 */ /* 0x000e2e0000002100 */
[----:B------:R-:W0:Y:S01]  /*0020*/  LDC R0, c[0x0][0x360] ;  /* 0x0000d800ff007b82 */ /* 0x000e220000000800 */
[----:B------:R-:W1:Y:S07]  /*0030*/  S2R R5, SR_TID.Y ;  /* 0x0000000000057919 */ /* 0x000e6e0000002200 */
[----:B------:R-:W0:Y:S08]  /*0040*/  S2UR UR4, SR_CTAID.X ;  /* 0x00000000000479c3 */ /* 0x000e300000002500 */
[----:B------:R-:W1:Y:S08]  /*0050*/  S2UR UR5, SR_CTAID.Y ;  /* 0x00000000000579c3 */ /* 0x000e700000002600 */
[----:B------:R-:W1:Y:S08]  /*0060*/  LDC R2, c[0x0][0x364] ;  /* 0x0000d900ff027b82 */ /* 0x000e700000000800 */
[----:B------:R-:W2:Y:S01]  /*0070*/  LDC R12, c[0x0][0x390] ;  /* 0x0000e400ff0c7b82 */ /* 0x000ea20000000800 */
[----:B0-----:R-:W-:-:S02]  /*0080*/  IMAD R0, R0, UR4, R3 ;  /* 0x0000000400007c24 */ /* 0x001fc4000f8e0203 */
[----:B-1----:R-:W-:-:S05]  /*0090*/  IMAD R2, R2, UR5, R5 ;  /* 0x0000000502027c24 */ /* 0x002fca000f8e0205 */
[----:B------:R-:W-:Y:S02]  /*00a0*/  VIMNMX R4, PT, PT, R0, R2, !PT ;  /* 0x0000000200047248 */ /* 0x000fe40007fe0100 */
[----:B--2---:R-:W-:-:S04]  /*00b0*/  SHF.R.S32.HI R17, RZ, 0x3, R12 ;  /* 0x00000003ff117819 */ /* 0x004fc8000001140c */
[----:B------:R-:W-:-:S13]  /*00c0*/  ISETP.GE.AND P0, PT, R4, R17, PT ;  /* 0x000000110400720c */ /* 0x000fda0003f06270 */
[----:B------:R-:W-:Y:S05]  /*00d0*/  @P0 EXIT ;  /* 0x000000000000094d */ /* 0x000fea0003800000 */
[----:B------:R-:W0:Y:S01]  /*00e0*/  LDC.64 R10, c[0x0][0x380] ;  /* 0x0000e000ff0a7b82 */ /* 0x000e220000000a00 */
[----:B------:R-:W-:Y:S01]  /*00f0*/  ISETP.NE.AND P0, PT, R2, RZ, PT ;  /* 0x000000ff0200720c */ /* 0x000fe20003f05270 */
[C---:B------:R-:W-:Y:S01]  /*0100*/  VIADD R7, R17.reuse, 0xffffffff ;  /* 0xffffffff11077836 */ /* 0x040fe20000000000 */
[----:B------:R-:W1:Y:S01]  /*0110*/  LDCU.64 UR10, c[0x0][0x358] ;  /* 0x00006b00ff0a77ac */ /* 0x000e620008000a00 */
[----:B------:R-:W-:Y:S01]  /*0120*/  IMAD R16, R17, R2, RZ ;  /* 0x0000000211107224 */ /* 0x000fe200078e02ff */
[----:B------:R-:W-:Y:S02]  /*0130*/  PRMT R29, RZ, 0x7610, R29 ;  /* 0x00007610ff1d7816 */ /* 0x000fe4000000001d */
[-C--:B------:R-:W-:Y:S02]  /*0140*/  ISETP.GE.OR P2, PT, R0, R7.reuse, !P0 ;  /* 0x000000070000720c */ /* 0x080fe40004746670 */
[----:B------:R-:W-:Y:S02]  /*0150*/  ISETP.GE.U32.AND P3, PT, R2, R7, PT ;  /* 0x000000070200720c */ /* 0x000fe40003f66070 */
[----:B------:R-:W-:-:S02]  /*0160*/  ISETP.GE.AND P4, PT, R0, 0x1, PT ;  /* 0x000000010000780c */ /* 0x000fc40003f86270 */
[C---:B------:R-:W-:Y:S02]  /*0170*/  ISETP.GE.OR P1, PT, R0.reuse, R7, P3 ;  /* 0x000000070000720c */ /* 0x040fe40001f26670 */
[----:B------:R-:W-:-:S05]  /*0180*/  @P0 IADD3 R9, PT, PT, R0, R16, -R17 ;  /* 0x0000001000090210 */ /* 0x000fca0007ffe811 */
[----:B------:R-:W-:Y:S01]  /*0190*/  @!P2 IMAD.IADD R3, R16, 0x1, -R17 ;  /* 0x000000011003a824 */ /* 0x000fe200078e0a11 */
[----:B------:R-:W2:Y:S01]  /*01a0*/  @!P2 LDC.64 R4, c[0x0][0x380] ;  /* 0x0000e000ff04ab82 */ /* 0x000ea20000000a00 */
[----:B0-----:R-:W-:Y:S01]  /*01b0*/  @P0 IMAD.WIDE R8, R9, 0x8, R10 ;  /* 0x0000000809080825 */ /* 0x001fe200078e020a */
[----:B------:R-:W-:Y:S02]  /*01c0*/  @!P2 SHF.R.S32.HI R22, RZ, 0x1f, R0 ;  /* 0x0000001fff16a819 */ /* 0x000fe40000011400 */
[C---:B------:R-:W-:Y:S02]  /*01d0*/  @!P2 IADD3 R13, P6, PT, R0.reuse, R3, RZ ;  /* 0x00000003000da210 */ /* 0x040fe40007fde0ff */
[----:B-1----:R0:W5:Y:S01]  /*01e0*/  @P0 LDG.E.U8 R29, desc[UR10][R8.64+0x7] ;  /* 0x0000070a081d0981 */ /* 0x002162000c1e1100 */
[C---:B------:R-:W-:Y:S01]  /*01f0*/  ISETP.LT.OR P0, PT, R0.reuse, 0x1, !P0 ;  /* 0x000000010000780c */ /* 0x040fe20004701670 */
[C---:B------:R-:W-:Y:S01]  /*0200*/  IMAD.IADD R6, R0.reuse, 0x1, R16 ;  /* 0x0000000100067824 */ /* 0x040fe200078e0210 */
[----:B------:R-:W-:-:S02]  /*0210*/  ISETP.LT.OR P5, PT, R0, 0x1, P3 ;  /* 0x000000010000780c */ /* 0x000fc40001fa1670 */
[----:B------:R-:W-:Y:S02]  /*0220*/  CS2R R20, SRZ ;  /* 0x0000000000147805 */ /* 0x000fe4000001ff00 */
[----:B------:R-:W-:Y:S01]  /*0230*/  @!P2 LEA.HI.X.SX32 R22, R3, R22, 0x1, P6 ;  /* 0x000000160316a211 */ /* 0x000fe200030f0eff */
[----:B------:R-:W-:Y:S01]  /*0240*/  IMAD.WIDE R14, R6, 0x8, R10 ;  /* 0x00000008060e7825 */ /* 0x000fe200078e020a */
[----:B------:R-:W1:Y:S01]  /*0250*/  @!P1 LDC.64 R2, c[0x0][0x380] ;  /* 0x0000e000ff029b82 */ /* 0x000e620000000a00 */
[----:B------:R-:W-:Y:S02]  /*0260*/  ISETP.GE.AND P6, PT, R0, R7, PT ;  /* 0x000000070000720c */ /* 0x000fe40003fc6270 */
[----:B------:R-:W-:Y:S01]  /*0270*/  PRMT R7, RZ, 0x7610, R7 ;  /* 0x00007610ff077816 */ /* 0x000fe20000000007 */
[----:B------:R-:W-:Y:S02]  /*0280*/  @P4 VIADD R19, R6, 0xffffffff ;  /* 0xffffffff06134836 */ /* 0x000fe40000000000 */
[----:B------:R-:W-:Y:S01]  /*0290*/  @!P3 IMAD.WIDE R24, R17, 0x8, R14 ;  /* 0x000000081118b825 */ /* 0x000fe200078e020e */
[----:B------:R-:W-:-:S02]  /*02a0*/  @!P0 IADD3 R27, PT, PT, R0, R16, -R17 ;  /* 0x00000010001b8210 */ /* 0x000fc40007ffe811 */
[----:B0-----:R-:W-:Y:S01]  /*02b0*/  @!P5 IADD3 R8, PT, PT, R0, R16, R17 ;  /* 0x000000100008d210 */ /* 0x001fe20007ffe011 */
[----:B------:R-:W-:Y:S01]  /*02c0*/  @!P1 IMAD.IADD R17, R17, 0x1, R16 ;  /* 0x0000000111119824 */ /* 0x000fe200078e0210 */
[----:B------:R-:W5:Y:S01]  /*02d0*/  @!P3 LDG.E.U8 R7, desc[UR10][R24.64] ;  /* 0x0000000a1807b981 */ /* 0x000f62000c1e1100 */
[----:B------:R-:W-:Y:S02]  /*02e0*/  @!P0 VIADD R27, R27, 0xffffffff ;  /* 0xffffffff1b1b8836 */ /* 0x000fe40000000000 */
[----:B------:R-:W-:Y:S01]  /*02f0*/  @!P5 VIADD R31, R8, 0xffffffff ;  /* 0xffffffff081fd836 */ /* 0x000fe20000000000 */
[----:B------:R-:W-:Y:S01]  /*0300*/  PRMT R8, RZ, 0x7610, R8 ;  /* 0x00007610ff087816 */ /* 0x000fe20000000008 */
[----:B------:R-:W-:Y:S01]  /*0310*/  @!P0 IMAD.WIDE.U32 R26, R27, 0x8, R10 ;  /* 0x000000081b1a8825 */ /* 0x000fe200078e000a */
[----:B------:R-:W-:-:S03]  /*0320*/  @!P1 IADD3 R23, P3, PT, R0, R17, RZ ;  /* 0x0000001100179210 */ /* 0x000fc60007f7e0ff */
[--C-:B------:R-:W-:Y:S01]  /*0330*/  @P4 IMAD.WIDE.U32 R18, R19, 0x8, R10.reuse ;  /* 0x0000000813124825 */ /* 0x100fe200078e000a */
[----:B------:R-:W5:Y:S03]  /*0340*/  @!P0 LDG.E.U8 R8, desc[UR10][R26.64+0x7] ;  /* 0x0000070a1a088981 */ /* 0x000f66000c1e1100 */
[----:B------:R-:W-:Y:S01]  /*0350*/  @!P5 IMAD.WIDE.U32 R30, R31, 0x8, R10 ;  /* 0x000000081f1ed825 */ /* 0x000fe200078e000a */
[----:B------:R-:W-:Y:S01]  /*0360*/  @!P1 SHF.R.S32.HI R11, RZ, 0x1f, R17 ;  /* 0x0000001fff0b9819 */ /* 0x000fe20000011411 */
[----:B------:R1:W5:Y:S01]  /*0370*/  @P4 LDG.E.64 R20, desc[UR10][R18.64] ;  /* 0x0000000a12144981 */ /* 0x000362000c1e1b00 */
[----:B--2---:R-:W-:Y:S02]  /*0380*/  @!P2 LEA R16, P0, R13, R4, 0x3 ;  /* 0x000000040d10a211 */ /* 0x004fe400078018ff */
[----:B------:R-:W-:Y:S02]  /*0390*/  @!P1 LEA.HI.X.SX32 R4, R0, R11, 0x1, P3 ;  /* 0x0000000b00049211 */ /* 0x000fe400018f0eff */
[----:B------:R-:W-:-:S02]  /*03a0*/  CS2R R10, SRZ ;  /* 0x00000000000a7805 */ /* 0x000fc4000001ff00 */
[----:B------:R-:W-:Y:S02]  /*03b0*/  PRMT R9, RZ, 0x7610, R9 ;  /* 0x00007610ff097816 */ /* 0x000fe40000000009 */
[----:B-1----:R-:W-:-:S04]  /*03c0*/  @!P1 LEA R18, P3, R23, R2, 0x3 ;  /* 0x0000000217129211 */ /* 0x002fc800078618ff */
[----:B------:R0:W5:Y:S01]  /*03d0*/  @!P5 LDG.E.U8 R9, desc[UR10][R30.64] ;  /* 0x0000000a1e09d981 */ /* 0x000162000c1e1100 */
[----:B------:R-:W-:Y:S02]  /*03e0*/  @!P2 LEA.HI.X R17, R13, R5, R22, 0x3, P0 ;  /* 0x000000050d11a211 */ /* 0x000fe400000f1c16 */
[----:B------:R-:W-:Y:S02]  /*03f0*/  @!P1 LEA.HI.X R19, R23, R3, R4, 0x3, P3 ;  /* 0x0000000317139211 */ /* 0x000fe400018f1c04 */
[----:B------:R-:W-:Y:S01]  /*0400*/  CS2R R2, SRZ ;  /* 0x0000000000027805 */ /* 0x000fe2000001ff00 */
[----:B------:R0:W5:Y:S04]  /*0410*/  LDG.E.64 R4, desc[UR10][R14.64] ;  /* 0x0000000a0e047981 */ /* 0x000168000c1e1b00 */
[----:B------:R0:W5:Y:S04]  /*0420*/  @!P2 LDG.E.U8 R10, desc[UR10][R16.64+0xf] ;  /* 0x00000f0a100aa981 */ /* 0x000168000c1e1100 */
[----:B------:R0:W5:Y:S04]  /*0430*/  @!P1 LDG.E R11, desc[UR10][R18.64+0x8] ;  /* 0x0000080a120b9981 */ /* 0x000168000c1e1900 */
[----:B------:R0:W5:Y:S01]  /*0440*/  @!P6 LDG.E.64 R2, desc[UR10][R14.64+0x8] ;  /* 0x0000080a0e02e981 */ /* 0x000162000c1e1b00 */
[----:B------:R-:W-:-:S02]  /*0450*/  LEA.HI.SX32 R23, R12, 0xffffffff, 0x1d ;  /* 0xffffffff0c177811 */ /* 0x000fc400078feaff */
[----:B------:R-:W-:Y:S01]  /*0460*/  CS2R R12, SRZ ;  /* 0x00000000000c7805 */ /* 0x000fe2000001ff00 */
[----:B------:R-:W-:Y:S01]  /*0470*/  UMOV UR4, URZ ;  /* 0x000000ff00047c82 */ /* 0x000fe20008000000 */
[----:B------:R-:W-:Y:S01]  /*0480*/  UMOV UR8, 0x7 ;  /* 0x0000000700087882 */ /* 0x000fe20000000000 */
[----:B------:R-:W-:Y:S01]  /*0490*/  UMOV UR9, 0xfffffff8 ;  /* 0xfffffff800097882 */ /* 0x000fe20000000000 */
[----:B------:R-:W-:-:S05]  /*04a0*/  UMOV UR12, 0x8 ;  /* 0x00000008000c7882 */ /* 0x000fca0000000000 */
.L_x_2:
[----:B------:R-:W-:Y:S01]  /*04b0*/  UISETP.NE.AND UP0, UPT, UR8, 0x7, UPT ;  /* 0x000000070800788c */ /* 0x000fe2000bf05270 */
[----:B0----5:R-:W-:Y:S01]  /*04c0*/  PRMT R14, R29, 0x7610, R14 ;  /* 0x000076101d0e7816 */ /* 0x021fe2000000000e */
[----:B------:R-:W-:Y:S01]  /*04d0*/  UIADD3 UR9, UPT, UPT, UR9, 0x1, URZ ;  /* 0x0000000109097890 */ /* 0x000fe2000fffe0ff */
[----:B------:R-:W-:Y:S01]  /*04e0*/  PRMT R18, R8, 0x7610, R18 ;  /* 0x0000761008127816 */ /* 0x000fe20000000012 */
[----:B------:R-:W-:Y:S01]  /*04f0*/  IMAD.MOV.U32 R15, RZ, RZ, R10 ;  /* 0x000000ffff0f7224 */ /* 0x000fe200078e000a */
[----:B------:R-:W-:Y:S01]  /*0500*/  PRMT R17, R7, 0x7610, R17 ;  /* 0x0000761007117816 */ /* 0x000fe20000000011 */
[----:B------:R-:W-:-:S03]  /*0510*/  UISETP.NE.AND UP1, UPT, UR9, URZ, UPT ;  /* 0x000000ff0900728c */ /* 0x000fc6000bf25270 */
[----:B------:R-:W-:Y:S08]  /*0520*/  BRA.U !UP0, `(.L_x_0) ;  /* 0x0000000108207547 */ /* 0x000ff0000b800000 */
[C---:B------:R-:W-:Y:S01]  /*0530*/  ISETP.GE.AND P1, PT, R0.reuse, R23, PT ;  /* 0x000000170000720c */ /* 0x040fe20003f26270 */
[----:B------:R-:W-:Y:S01]  /*0540*/  UIADD3 UR5, UPT, UPT, UR4, -0x8, URZ ;  /* 0xfffffff804057890 */ /* 0x000fe2000fffe0ff */
[----:B------:R-:W-:Y:S01]  /*0550*/  ISETP.GT.AND P0, PT, R0, RZ, PT ;  /* 0x000000ff0000720c */ /* 0x000fe20003f04270 */
[----:B------:R-:W-:-:S04]  /*0560*/  IMAD.MOV.U32 R15, RZ, RZ, RZ ;  /* 0x000000ffff0f7224 */ /* 0x000fc800078e00ff */
[----:B------:R-:W-:Y:S02]  /*0570*/  SHF.R.U64 R18, R20, UR5, R21 ;  /* 0x0000000514127c19 */ /* 0x000fe40008001215 */
[----:B------:R-:W-:Y:S02]  /*0580*/  SHF.R.U64 R14, R4, UR5, R5 ;  /* 0x00000005040e7c19 */ /* 0x000fe40008001205 */
[----:B------:R-:W-:Y:S02]  /*0590*/  SEL R18, R18, RZ, P0 ;  /* 0x000000ff12127207 */ /* 0x000fe40000000000 */
[----:B------:R-:W-:-:S07]  /*05a0*/  @!P1 SHF.R.U64 R15, R2, UR5, R3 ;  /* 0x00000005020f9c19 */ /* 0x000fce0008001203 */
.L_x_0:
[----:B------:R-:W-:Y:S01]  /*05b0*/  PRMT R19, R9, 0x7610, R19 ;  /* 0x0000761009137816 */ /* 0x000fe20000000013 */
[----:B------:R-:W-:Y:S01]  /*05c0*/  IMAD.MOV.U32 R16, RZ, RZ, R11 ;  /* 0x000000ffff107224 */ /* 0x000fe200078e000b */
[----:B------:R-:W-:Y:S06]  /*05d0*/  BRA.U !UP1, `(.L_x_1) ;  /* 0x00000001091c7547 */ /* 0x000fec000b800000 */
[C---:B------:R-:W-:Y:S01]  /*05e0*/  ISETP.GE.AND P0, PT, R0.reuse, R23, PT ;  /* 0x000000170000720c */ /* 0x040fe20003f06270 */
[----:B------:R-:W-:Y:S01]  /*05f0*/  IMAD.MOV.U32 R16, RZ, RZ, RZ ;  /* 0x000000ffff107224 */ /* 0x000fe200078e00ff */
[----:B------:R-:W-:Y:S02]  /*0600*/  ISETP.GT.AND P1, PT, R0, RZ, PT ;  /* 0x000000ff0000720c */ /* 0x000fe40003f24270 */
[----:B------:R-:W-:Y:S02]  /*0610*/  SHF.R.U64 R19, R20, UR12, R21 ;  /* 0x0000000c14137c19 */ /* 0x000fe40008001215 */
[----:B------:R-:W-:Y:S02]  /*0620*/  SHF.R.U64 R17, R4, UR12, R5 ;  /* 0x0000000c04117c19 */ /* 0x000fe40008001205 */
[----:B------:R-:W-:-:S05]  /*0630*/  SEL R19, R19, RZ, P1 ;  /* 0x000000ff13137207 */ /* 0x000fca0000800000 */
[----:B------:R-:W-:-:S07]  /*0640*/  @!P0 SHF.R.U64 R16, R2, UR12, R3 ;  /* 0x0000000c02108c19 */ /* 0x000fce0008001203 */
.L_x_1:
[----:B------:R-:W-:Y:S01]  /*0650*/  UIADD3 UR5, UPT, UPT, UR12, -0x8, URZ ;  /* 0xfffffff80c057890 */ /* 0x000fe2000fffe0ff */
[----:B------:R-:W-:Y:S01]  /*0660*/  LOP3.LUT R22, R18, 0x80, RZ, 0xc0, !PT ;  /* 0x0000008012167812 */ /* 0x000fe200078ec0ff */
[----:B------:R-:W-:Y:S01]  /*0670*/  IMAD.SHL.U32 R24, R14, 0x2, RZ ;  /* 0x000000020e187824 */ /* 0x000fe200078e00ff */
[----:B------:R-:W-:Y:S01]  /*0680*/  LOP3.LUT R19, R19, 0x80, RZ, 0xc0, !PT ;  /* 0x0000008013137812 */ /* 0x000fe200078ec0ff */
[----:B------:R-:W-:Y:S01]  /*0690*/  IMAD.SHL.U32 R26, R17, 0x2, RZ ;  /* 0x00000002111a7824 */ /* 0x000fe200078e00ff */
[----:B------:R-:W-:Y:S01]  /*06a0*/  ISETP.GT.AND P0, PT, R0, RZ, PT ;  /* 0x000000ff0000720c */ /* 0x000fe20003f04270 */
[----:B------:R-:W-:Y:S01]  /*06b0*/  UIADD3 UR13, UPT, UPT, UR12, -0x8, URZ ;  /* 0xfffffff80c0d7890 */ /* 0x000fe2000fffe0ff */
[----:B------:R-:W-:Y:S01]  /*06c0*/  SHF.R.U64 R18, R20, UR5, R21 ;  /* 0x0000000514127c19 */ /* 0x000fe20008001215 */
[----:B------:R-:W-:Y:S01]  /*06d0*/  UMOV UR7, URZ ;  /* 0x000000ff00077c82 */ /* 0x000fe20008000000 */
[----:B------:R-:W-:Y:S01]  /*06e0*/  SHF.R.U64 R23, R4, UR5, R5 ;  /* 0x0000000504177c19 */ /* 0x000fe20008001205 */
[----:B------:R-:W-:Y:S01]  /*06f0*/  UMOV UR6, URZ ;  /* 0x000000ff00067c82 */ /* 0x000fe20008000000 */
[----:B------:R-:W-:Y:S01]  /*0700*/  SHF.R.U32.HI R18, RZ, 0x7, R18 ;  /* 0x00000007ff127819 */ /* 0x000fe20000011612 */
[----:B------:R-:W-:Y:S01]  /*0710*/  UIADD3 UR8, UPT, UPT, UR8, -0x1, URZ ;  /* 0xffffffff08087890 */ /* 0x000fe2000fffe0ff */
[----:B------:R-:W-:Y:S01]  /*0720*/  SHF.R.U32.HI R25, RZ, 0x7, R22 ;  /* 0x00000007ff197819 */ /* 0x000fe20000011616 */
[----:B------:R-:W-:Y:S01]  /*0730*/  IMAD.SHL.U32 R28, R23, 0x2, RZ ;  /* 0x00000002171c7824 */ /* 0x000fe200078e00ff */
[----:B------:R-:W-:Y:S01]  /*0740*/  LOP3.LUT R18, R18, 0x1, RZ, 0xc0, !PT ;  /* 0x0000000112127812 */ /* 0x000fe200078ec0ff */
[----:B------:R-:W-:Y:S01]  /*0750*/  UISETP.NE.AND UP0, UPT, UR8, -0x1, UPT ;  /* 0xffffffff0800788c */ /* 0x000fe2000bf05270 */
[----:B------:R-:W-:Y:S01]  /*0760*/  SHF.R.U32.HI R30, RZ, 0x7, R19 ;  /* 0x00000007ff1e7819 */ /* 0x000fe20000011613 */
[----:B------:R-:W-:Y:S01]  /*0770*/  UIADD3 UR4, UPT, UPT, UR4, 0x8, URZ ;  /* 0x0000000804047890 */ /* 0x000fe2000fffe0ff */
[----:B------:R-:W-:Y:S01]  /*0780*/  LOP3.LUT R24, R24, 0x1fe, RZ, 0xe2, !PT ;  /* 0x000001fe18187812 */ /* 0x000fe200078ee2ff */
[----:B------:R-:W-:Y:S01]  /*0790*/  UIADD3 UR12, UPT, UPT, UR12, 0x8, URZ ;  /* 0x000000080c0c7890 */ /* 0x000fe2000fffe0ff */
[----:B------:R-:W-:-:S02]  /*07a0*/  LOP3.LUT R26, R26, 0x1fe, RZ, 0xe2, !PT ;  /* 0x000001fe1a1a7812 */ /* 0x000fc400078ee2ff */
[----:B------:R-:W-:Y:S01]  /*07b0*/  SEL R27, R18, RZ, P0 ;  /* 0x000000ff121b7207 */ /* 0x000fe20000000000 */
[----:B------:R-:W-:Y:S01]  /*07c0*/  IMAD.IADD R18, R25, 0x1, R24 ;  /* 0x0000000119127824 */ /* 0x000fe200078e0218 */
[----:B------:R-:W-:Y:S01]  /*07d0*/  LOP3.LUT R14, R14, 0xffff, RZ, 0xc0, !PT ;  /* 0x0000ffff0e0e7812 */ /* 0x000fe200078ec0ff */
[----:B------:R-:W-:Y:S01]  /*07e0*/  IMAD.IADD R22, R30, 0x1, R26 ;  /* 0x000000011e167824 */ /* 0x000fe200078e021a */
[C---:B------:R-:W-:Y:S02]  /*07f0*/  LOP3.LUT R19, R27.reuse, 0x1fe, R28, 0xf8, !PT ;  /* 0x000001fe1b137812 */ /* 0x040fe400078ef81c */
[----:B------:R-:W-:Y:S02]  /*0800*/  IADD3 R27, PT, PT, R27, R25, R30 ;  /* 0x000000191b1b7210 */ /* 0x000fe40007ffe01e */
[----:B------:R-:W-:Y:S02]  /*0810*/  SHF.R.U32.HI R25, RZ, 0x2, R22 ;  /* 0x00000002ff197819 */ /* 0x000fe40000011616 */
[----:B------:R-:W-:-:S02]  /*0820*/  SHF.R.U32.HI R31, RZ, 0x2, R18 ;  /* 0x00000002ff1f7819 */ /* 0x000fc40000011612 */
[----:B------:R-:W-:Y:S02]  /*0830*/  SHF.R.U32.HI R32, RZ, 0x2, R19 ;  /* 0x00000002ff207819 */ /* 0x000fe40000011613 */
[----:B------:R-:W-:Y:S02]  /*0840*/  LOP3.LUT R30, R25, 0x1, RZ, 0xc0, !PT ;  /* 0x00000001191e7812 */ /* 0x000fe400078ec0ff */
[----:B------:R-:W-:Y:S02]  /*0850*/  LOP3.LUT R31, R31, 0x1, RZ, 0xc0, !PT ;  /* 0x000000011f1f7812 */ /* 0x000fe400078ec0ff */
[----:B------:R-:W-:Y:S02]  /*0860*/  LOP3.LUT R32, R32, 0x1, RZ, 0xc0, !PT ;  /* 0x0000000120207812 */ /* 0x000fe400078ec0ff */
[----:B------:R-:W-:Y:S02]  /*0870*/  LOP3.LUT R25, R17, 0xffff, RZ, 0xc0, !PT ;  /* 0x0000ffff11197812 */ /* 0x000fe400078ec0ff */
[----:B------:R-:W-:-:S02]  /*0880*/  IADD3 R17, PT, PT, R32, R31, R30 ;  /* 0x0000001f20117210 */ /* 0x000fc40007ffe01e */
[----:B------:R-:W-:Y:S02]  /*0890*/  LOP3.LUT R31, R28, 0xffff, RZ, 0xc0, !PT ;  /* 0x0000ffff1c1f7812 */ /* 0x000fe400078ec0ff */
[----:B------:R-:W-:Y:S02]  /*08a0*/  SHF.R.U32.HI R26, RZ, 0x1, R26 ;  /* 0x00000001ff1a7819 */ /* 0x000fe4000001161a */
[----:B------:R-:W-:Y:S02]  /*08b0*/  SHF.R.U32.HI R28, RZ, 0x1, R24 ;  /* 0x00000001ff1c7819 */ /* 0x000fe40000011618 */
[----:B------:R-:W-:Y:S02]  /*08c0*/  SHF.R.U32.HI R31, RZ, 0x1, R31 ;  /* 0x00000001ff1f7819 */ /* 0x000fe4000001161f */
[----:B------:R-:W-:Y:S02]  /*08d0*/  SHF.R.U32.HI R30, RZ, 0x1, R25 ;  /* 0x00000001ff1e7819 */ /* 0x000fe40000011619 */
[----:B------:R-:W-:-:S02]  /*08e0*/  LOP3.LUT R24, R23, 0x1, RZ, 0xc0, !PT ;  /* 0x0000000117187812 */ /* 0x000fc400078ec0ff */
[----:B------:R-:W-:Y:S02]  /*08f0*/  LOP3.LUT R32, R26, 0x1, RZ, 0xc0, !PT ;  /* 0x000000011a207812 */ /* 0x000fe400078ec0ff */
[----:B------:R-:W-:Y:S02]  /*0900*/  LOP3.LUT R28, R28, 0x1, RZ, 0xc0, !PT ;  /* 0x000000011c1c7812 */ /* 0x000fe400078ec0ff */
[----:B------:R-:W-:Y:S02]  /*0910*/  LOP3.LUT R31, R31, 0x1, RZ, 0xc0, !PT ;  /* 0x000000011f1f7812 */ /* 0x000fe400078ec0ff */
[----:B------:R-:W-:Y:S02]  /*0920*/  LOP3.LUT R26, R30, 0x1, RZ, 0xc0, !PT ;  /* 0x000000011e1a7812 */ /* 0x000fe400078ec0ff */
[----:B------:R-:W-:Y:S02]  /*0930*/  IADD3 R27, PT, PT, R32, R27, -R24 ;  /* 0x0000001b201b7210 */ /* 0x000fe40007ffe818 */
[----:B------:R-:W-:Y:S01]  /*0940*/  IADD3 R33, PT, PT, R31, R28, R32 ;  /* 0x0000001c1f217210 */ /* 0x000fe20007ffe020 */
[----:B------:R-:W-:Y:S01]  /*0950*/  IMAD.SHL.U32 R32, R23, 0x40000000, RZ ;  /* 0x4000000017207824 */ /* 0x000fe200078e00ff */
[----:B------:R-:W-:-:S02]  /*0960*/  IADD3 R28, PT, PT, R28, R27, R26 ;  /* 0x0000001b1c1c7210 */ /* 0x000fc40007ffe01a */
[----:B------:R-:W-:Y:S02]  /*0970*/  SHF.R.U32.HI R30, RZ, 0x1, R14 ;  /* 0x00000001ff1e7819 */ /* 0x000fe4000001160e */
[----:B------:R-:W-:Y:S02]  /*0980*/  SHF.R.U32.HI R27, RZ, 0x2, R25 ;  /* 0x00000002ff1b7819 */ /* 0x000fe40000011619 */
[----:B------:R-:W-:Y:S02]  /*0990*/  LOP3.LUT R30, R30, 0x1, RZ, 0xc0, !PT ;  /* 0x000000011e1e7812 */ /* 0x000fe400078ec0ff */
[----:B------:R-:W-:Y:S02]  /*09a0*/  LEA.HI.SX32 R32, R32, R33, 0x1 ;  /* 0x0000002120207211 */ /* 0x000fe400078f0aff */
[----:B------:R-:W-:Y:S02]  /*09b0*/  LOP3.LUT R27, R27, 0x1, RZ, 0xc0, !PT ;  /* 0x000000011b1b7812 */ /* 0x000fe400078ec0ff */
[----:B------:R-:W-:-:S02]  /*09c0*/  ISETP.EQ.U32.AND P6, PT, R24, 0x1, PT ;  /* 0x000000011800780c */ /* 0x000fc40003fc2070 */
[----:B------:R-:W-:Y:S02]  /*09d0*/  IADD3 R24, PT, PT, R31, R28, R30 ;  /* 0x0000001c1f187210 */ /* 0x000fe40007ffe01e */
[----:B------:R-:W-:Y:S01]  /*09e0*/  IADD3 R31, PT, PT, R27, R32, R26 ;  /* 0x000000201b1f7210 */ /* 0x000fe20007ffe01a */
[----:B------:R-:W-:Y:S01]  /*09f0*/  IMAD.SHL.U32 R26, R23, 0x20000000, RZ ;  /* 0x20000000171a7824 */ /* 0x000fe200078e00ff */
[----:B------:R-:W-:Y:S02]  /*0a00*/  SHF.R.U32.HI R25, RZ, 0x2, R23 ;  /* 0x00000002ff197819 */ /* 0x000fe40000011617 */
[----:B------:R-:W-:Y:S02]  /*0a10*/  SHF.R.U32.HI R33, RZ, 0x3, R18 ;  /* 0x00000003ff217819 */ /* 0x000fe40000011612 */
[----:B------:R-:W-:Y:S02]  /*0a20*/  SHF.R.U32.HI R28, RZ, 0x4, R22 ;  /* 0x00000004ff1c7819 */ /* 0x000fe40000011616 */
[----:B------:R-:W-:-:S02]  /*0a30*/  LEA.HI.SX32 R32, R26, R17, 0x1 ;  /* 0x000000111a207211 */ /* 0x000fc400078f0aff */
[----:B------:R-:W-:Y:S02]  /*0a40*/  LOP3.LUT R25, R25, 0x1, RZ, 0xc0, !PT ;  /* 0x0000000119197812 */ /* 0x000fe400078ec0ff */
[----:B------:R-:W-:Y:S02]  /*0a50*/  LOP3.LUT R34, R33, 0x1, RZ, 0xc0, !PT ;  /* 0x0000000121227812 */ /* 0x000fe400078ec0ff */
[----:B------:R-:W-:Y:S02]  /*0a60*/  LOP3.LUT R26, R28, 0x1, RZ, 0xc0, !PT ;  /* 0x000000011c1a7812 */ /* 0x000fe400078ec0ff */
[----:B------:R-:W-:Y:S02]  /*0a70*/  SHF.R.U32.HI R14, RZ, 0x2, R14 ;  /* 0x00000002ff0e7819 */ /* 0x000fe4000001160e */
[----:B------:R-:W-:Y:S02]  /*0a80*/  SHF.R.U32.HI R33, RZ, 0x4, R18 ;  /* 0x00000004ff217819 */ /* 0x000fe40000011612 */
[----:B------:R-:W-:-:S02]  /*0a90*/  IADD3 R17, PT, PT, R25, R34, R27 ;  /* 0x0000002219117210 */ /* 0x000fc40007ffe01b */
[----:B------:R-:W-:Y:S02]  /*0aa0*/  IADD3 R32, PT, PT, R26, R32, R27 ;  /* 0x000000201a207210 */ /* 0x000fe40007ffe01b */
[----:B------:R-:W-:Y:S02]  /*0ab0*/  LOP3.LUT R27, R14, 0x1, RZ, 0xc0, !PT ;  /* 0x000000010e1b7812 */ /* 0x000fe400078ec0ff */
[----:B------:R-:W-:Y:S02]  /*0ac0*/  SHF.R.U64 R14, R4, UR5, R5 ;  /* 0x00000005040e7c19 */ /* 0x000fe40008001205 */
[----:B------:R-:W-:Y:S02]  /*0ad0*/  LOP3.LUT R33, R33, 0x1, RZ, 0xc0, !PT ;  /* 0x0000000121217812 */ /* 0x000fe400078ec0ff */
[----:B------:R-:W-:Y:S01]  /*0ae0*/  IADD3 R30, PT, PT, R27, R31, R30 ;  /* 0x0000001f1b1e7210 */ /* 0x000fe20007ffe01e */
[----:B------:R-:W-:Y:S01]  /*0af0*/  IMAD.SHL.U32 R28, R14, 0x10000000, RZ ;  /* 0x100000000e1c7824 */ /* 0x000fe200078e00ff */
[----:B------:R-:W-:-:S02]  /*0b00*/  IADD3 R32, PT, PT, R33, R32, R27 ;  /* 0x0000002021207210 */ /* 0x000fc40007ffe01b */
[----:B------:R-:W-:Y:S02]  /*0b10*/  SHF.R.U32.HI R27, RZ, 0x5, R22 ;  /* 0x00000005ff1b7819 */ /* 0x000fe40000011616 */
[----:B------:R-:W-:Y:S02]  /*0b20*/  LEA.HI.SX32 R17, R28, R17, 0x1 ;  /* 0x000000111c117211 */ /* 0x000fe400078f0aff */
[----:B------:R-:W-:Y:S02]  /*0b30*/  LOP3.LUT R27, R27, 0x1, RZ, 0xc0, !PT ;  /* 0x000000011b1b7812 */ /* 0x000fe400078ec0ff */
[----:B------:R-:W-:Y:S02]  /*0b40*/  SHF.R.U32.HI R28, RZ, 0x5, R18 ;  /* 0x00000005ff1c7819 */ /* 0x000fe40000011612 */
[----:B------:R-:W-:Y:S02]  /*0b50*/  IADD3 R31, PT, PT, R27, R17, R26 ;  /* 0x000000111b1f7210 */ /* 0x000fe40007ffe01a */
[----:B------:R-:W-:-:S02]  /*0b60*/  LOP3.LUT R28, R28, 0x1, RZ, 0xc0, !PT ;  /* 0x000000011c1c7812 */ /* 0x000fc400078ec0ff */
[--C-:B------:R-:W-:Y:S02]  /*0b70*/  SHF.R.U32.HI R34, RZ, 0x4, R19.reuse ;  /* 0x00000004ff227819 */ /* 0x100fe40000011613 */
[----:B------:R-:W-:Y:S02]  /*0b80*/  SHF.R.U32.HI R17, RZ, 0x5, R19 ;  /* 0x00000005ff117819 */ /* 0x000fe40000011613 */
[----:B------:R-:W-:Y:S02]  /*0b90*/  LOP3.LUT R34, R34, 0x1, RZ, 0xc0, !PT ;  /* 0x0000000122227812 */ /* 0x000fe400078ec0ff */
[----:B------:R-:W-:Y:S02]  /*0ba0*/  LOP3.LUT R17, R17, 0x1, RZ, 0xc0, !PT ;  /* 0x0000000111117812 */ /* 0x000fe400078ec0ff */
[----:B------:R-:W-:Y:S02]  /*0bb0*/  IADD3 R31, PT, PT, R28, R31, R33 ;  /* 0x0000001f1c1f7210 */ /* 0x000fe40007ffe021 */
[----:B------:R-:W-:-:S02]  /*0bc0*/  SHF.R.U32.HI R23, RZ, 0x1, R23 ;  /* 0x00000001ff177819 */ /* 0x000fc40000011617 */
[----:B------:R-:W-:Y:S02]  /*0bd0*/  IADD3 R31, PT, PT, R17, R31, R34 ;  /* 0x0000001f111f7210 */ /* 0x000fe40007ffe022 */
[C---:B------:R-:W-:Y:S02]  /*0be0*/  IADD3 R33, PT, PT, R34.reuse, R33, R26 ;  /* 0x0000002122217210 */ /* 0x040fe40007ffe01a */
[----:B------:R-:W-:Y:S02]  /*0bf0*/  ISETP.NE.AND P1, PT, R31, 0x3, PT ;  /* 0x000000031f00780c */ /* 0x000fe40003f25270 */
[----:B------:R-:W-:Y:S02]  /*0c00*/  LOP3.LUT R26, R23, 0x1, RZ, 0xc0, !PT ;  /* 0x00000001171a7812 */ /* 0x000fe400078ec0ff */
[----:B------:R-:W-:Y:S01]  /*0c10*/  IADD3 R23, PT, PT, R34, R32, R25 ;  /* 0x0000002022177210 */ /* 0x000fe20007ffe019 */
[----:B------:R-:W-:Y:S01]  /*0c20*/  IMAD.SHL.U32 R32, R14, 0x8000000, RZ ;  /* 0x080000000e207824 */ /* 0x000fe200078e00ff */
[----:B------:R-:W-:-:S02]  /*0c30*/  IADD3 R30, PT, PT, R25, R30, R26 ;  /* 0x0000001e191e7210 */ /* 0x000fc40007ffe01a */
[----:B------:R-:W-:Y:S01]  /*0c40*/  SHF.R.U64 R25, R4, UR5, R5 ;  /* 0x0000000504197c19 */ /* 0x000fe20008001205 */
[----:B------:R-:W-:Y:S01]  /*0c50*/  UMOV UR5, URZ ;  /* 0x000000ff00057c82 */ /* 0x000fe20008000000 */
[----:B------:R-:W-:Y:S01]  /*0c60*/  ISETP.NE.AND P4, PT, R30, 0x3, PT ;  /* 0x000000031e00780c */ /* 0x000fe20003f85270 */
[----:B------:R-:W-:Y:S01]  /*0c70*/  ULOP3.LUT UR7, UR5, UR7, UR6, 0xfe, !UPT ;  /* 0x0000000705077292 */ /* 0x000fe2000f8efe06 */
[----:B------:R-:W-:Y:S02]  /*0c80*/  LEA.HI.SX32 R32, R32, R33, 0x1 ;  /* 0x0000002120207211 */ /* 0x000fe400078f0aff */
[----:B------:R-:W-:Y:S01]  /*0c90*/  @P1 ISETP.NE.AND P3, PT, R31, 0x2, PT ;  /* 0x000000021f00180c */ /* 0x000fe20003f65270 */
[----:B------:R-:W-:Y:S01]  /*0ca0*/  ULOP3.LUT UR5, UR5, UR7, UR6, 0xfe, !UPT ;  /* 0x0000000705057292 */ /* 0x000fe2000f8efe06 */
[----:B------:R-:W-:Y:S02]  /*0cb0*/  SHF.R.U32.HI R31, RZ, 0x6, R22 ;  /* 0x00000006ff1f7819 */ /* 0x000fe40000011616 */
[----:B------:R-:W-:-:S02]  /*0cc0*/  IADD3 R35, PT, PT, R17, R28, R27 ;  /* 0x0000001c11237210 */ /* 0x000fc40007ffe01b */
[----:B------:R-:W-:Y:S02]  /*0cd0*/  LOP3.LUT R31, R31, 0x1, RZ, 0xc0, !PT ;  /* 0x000000011f1f7812 */ /* 0x000fe400078ec0ff */
[----:B------:R-:W-:Y:S02]  /*0ce0*/  SHF.R.U32.HI R33, RZ, 0x6, R18 ;  /* 0x00000006ff217819 */ /* 0x000fe40000011612 */
[----:B------:R-:W-:Y:S01]  /*0cf0*/  IADD3 R32, PT, PT, R31, R32, R27 ;  /* 0x000000201f207210 */ /* 0x000fe20007ffe01b */
[C---:B------:R-:W-:Y:S01]  /*0d00*/  IMAD.IADD R27, R26.reuse, 0x1, R24 ;  /* 0x000000011a1b7824 */ /* 0x040fe200078e0218 */
[----:B------:R-:W-:Y:S01]  /*0d10*/  @P4 ISETP.NE.U32.AND P5, PT, R26, 0x1, PT ;  /* 0x000000011a00480c */ /* 0x000fe20003fa5070 */
[----:B------:R-:W-:Y:S01]  /*0d20*/  IMAD.SHL.U32 R24, R25, 0x4000000, RZ ;  /* 0x0400000019187824 */ /* 0x000fe200078e00ff */
[----:B------:R-:W-:Y:S02]  /*0d30*/  SHF.R.U32.HI R34, RZ, 0x7, R22 ;  /* 0x00000007ff227819 */ /* 0x000fe40000011616 */
[----:B------:R-:W-:-:S02]  /*0d40*/  SHF.R.U32.HI R26, RZ, 0x6, R19 ;  /* 0x00000006ff1a7819 */ /* 0x000fc40000011613 */
[----:B------:R-:W-:Y:S02]  /*0d50*/  LOP3.LUT R33, R33, 0x1, RZ, 0xc0, !PT ;  /* 0x0000000121217812 */ /* 0x000fe400078ec0ff */
[----:B------:R-:W-:Y:S02]  /*0d60*/  LEA.HI.SX32 R35, R24, R35, 0x1 ;  /* 0x0000002318237211 */ /* 0x000fe400078f0aff */
[----:B------:R-:W-:Y:S02]  /*0d70*/  LOP3.LUT R34, R34, 0x1, RZ, 0xc0, !PT ;  /* 0x0000000122227812 */ /* 0x000fe400078ec0ff */
[----:B------:R-:W-:Y:S02]  /*0d80*/  LOP3.LUT R26, R26, 0x1, RZ, 0xc0, !PT ;  /* 0x000000011a1a7812 */ /* 0x000fe400078ec0ff */
[----:B------:R-:W-:Y:S02]  /*0d90*/  IADD3 R28, PT, PT, R33, R32, R28 ;  /* 0x00000020211c7210 */ /* 0x000fe40007ffe01c */
[----:B------:R-:W-:Y:S01]  /*0da0*/  @P4 ISETP.NE.AND P2, PT, R30, 0x2, PT ;  /* 0x000000021e00480c */ /* 0x000fe20003f45270 */
[----:B------:R-:W-:Y:S01]  /*0db0*/  IMAD.SHL.U32 R30, R25, 0x2000000, RZ ;  /* 0x02000000191e7824 */ /* 0x000fe200078e00ff */
[----:B------:R-:W-:-:S02]  /*0dc0*/  IADD3 R32, PT, PT, R34, R35, R31 ;  /* 0x0000002322207210 */ /* 0x000fc40007ffe01f */
[----:B------:R-:W-:Y:S02]  /*0dd0*/  SHF.R.U32.HI R24, RZ, 0x7, R18 ;  /* 0x00000007ff187819 */ /* 0x000fe40000011612 */
[----:B------:R-:W-:Y:S02]  /*0de0*/  IADD3 R31, PT, PT, R26, R33, R31 ;  /* 0x000000211a1f7210 */ /* 0x000fe40007ffe01f */
[----:B------:R-:W-:Y:S02]  /*0df0*/  LOP3.LUT R24, R24, 0x1, RZ, 0xc0, !PT ;  /* 0x0000000118187812 */ /* 0x000fe400078ec0ff */
[----:B------:R-:W-:Y:S02]  /*0e00*/  LEA.HI.SX32 R31, R30, R31, 0x1 ;  /* 0x0000001f1e1f7211 */ /* 0x000fe400078f0aff */
[----:B------:R-:W-:Y:S02]  /*0e10*/  SHF.R.U64 R30, R4, UR13, R5 ;  /* 0x0000000d041e7c19 */ /* 0x000fe40008001205 */
[----:B------:R-:W-:-:S02]  /*0e20*/  IADD3 R32, PT, PT, R24, R32, R33 ;  /* 0x0000002018207210 */ /* 0x000fc40007ffe021 */
[----:B------:R-:W-:Y:S02]  /*0e30*/  SHF.R.U32.HI R33, RZ, 0x6, R30 ;  /* 0x00000006ff217819 */ /* 0x000fe4000001161e */
[----:B------:R-:W-:Y:S02]  /*0e40*/  ISETP.NE.AND P0, PT, R27, 0x2, PT ;  /* 0x000000021b00780c */ /* 0x000fe40003f05270 */
[----:B------:R-:W-:Y:S02]  /*0e50*/  LOP3.LUT R33, R33, 0x1, RZ, 0xc0, !PT ;  /* 0x0000000121217812 */ /* 0x000fe400078ec0ff */
[----:B------:R-:W-:Y:S01]  /*0e60*/  IADD3 R28, PT, PT, R26, R28, R17 ;  /* 0x0000001c1a1c7210 */ /* 0x000fe20007ffe011 */
[----:B------:R-:W-:Y:S01]  /*0e70*/  IMAD.MOV.U32 R17, RZ, RZ, 0x2 ;  /* 0x00000002ff117424 */ /* 0x000fe200078e00ff */
[----:B------:R-:W-:Y:S01]  /*0e80*/  IADD3 R36, PT, PT, R33, R24, R34 ;  /* 0x0000001821247210 */ /* 0x000fe20007ffe022 */
[----:B------:R-:W-:Y:S01]  /*0e90*/  IMAD.IADD R33, R34, 0x1, R31 ;  /* 0x0000000122217824 */ /* 0x000fe200078e021f */
[----:B------:R-:W-:Y:S01]  /*0ea0*/  ISETP.EQ.U32.AND.EX P0, PT, RZ, RZ, !P0, P6 ;  /* 0x000000ffff00720c */ /* 0x000fe20004702160 */
[----:B------:R-:W-:Y:S01]  /*0eb0*/  IMAD.SHL.U32 R31, R30, 0x1000000, RZ ;  /* 0x010000001e1f7824 */ /* 0x000fe200078e00ff */
[----:B------:R-:W-:-:S02]  /*0ec0*/  SHF.R.U32.HI R30, RZ, 0x7, R30 ;  /* 0x00000007ff1e7819 */ /* 0x000fc4000001161e */
[----:B------:R-:W-:Y:S02]  /*0ed0*/  LEA.HI R33, R22, R33, RZ, 0x18 ;  /* 0x0000002116217211 */ /* 0x000fe400078fc0ff */
[----:B------:R-:W-:Y:S02]  /*0ee0*/  LEA.HI.SX32 R35, R31, R36, 0x1 ;  /* 0x000000241f237211 */ /* 0x000fe400078f0aff */
[----:B------:R-:W-:Y:S01]  /*0ef0*/  LOP3.LUT R31, R16, 0x1, RZ, 0xc0, !PT ;  /* 0x00000001101f7812 */ /* 0x000fe200078ec0ff */
[----:B------:R-:W-:Y:S01]  /*0f00*/  IMAD.IADD R33, R24, 0x1, R33 ;  /* 0x0000000118217824 */ /* 0x000fe200078e0221 */
[----:B------:R-:W-:Y:S02]  /*0f10*/  LEA.HI R16, R22, R35, RZ, 0x18 ;  /* 0x0000002316107211 */ /* 0x000fe400078fc0ff */
[----:B------:R-:W0:Y:S01]  /*0f20*/  LDC R22, c[0x0][0x390] ;  /* 0x0000e400ff167b82 */ /* 0x000e220000000800 */
[----:B------:R-:W-:Y:S02]  /*0f30*/  ISETP.EQ.OR P0, PT, R27, 0x3, P0 ;  /* 0x000000031b00780c */ /* 0x000fe40000702670 */
[----:B------:R-:W-:Y:S01]  /*0f40*/  IMAD.IADD R31, R31, 0x1, R16 ;  /* 0x000000011f1f7824 */ /* 0x000fe200078e0210 */
[----:B------:R-:W-:-:S02]  /*0f50*/  @P4 SEL R16, RZ, 0x2, P2 ;  /* 0x00000002ff104807 */ /* 0x000fc40001000000 */
[----:B------:R-:W-:Y:S02]  /*0f60*/  ISETP.NE.AND P2, PT, R23, 0x3, PT ;  /* 0x000000031700780c */ /* 0x000fe40003f45270 */
[----:B------:R-:W-:Y:S02]  /*0f70*/  @P4 SEL R17, R16, RZ, !P5 ;  /* 0x000000ff10114207 */ /* 0x000fe40006800000 */
[----:B------:R-:W-:Y:S02]  /*0f80*/  @P1 SHF.R.U32.HI R16, RZ, 0x3, R14 ;  /* 0x00000003ff101819 */ /* 0x000fe4000001160e */
[----:B------:R-:W-:Y:S02]  /*0f90*/  ISETP.NE.AND P4, PT, R28, 0x3, PT ;  /* 0x000000031c00780c */ /* 0x000fe40003f85270 */
[----:B------:R-:W-:Y:S02]  /*0fa0*/  @P1 LOP3.LUT R16, R16, 0x1, RZ, 0xc0, !PT ;  /* 0x0000000110101812 */ /* 0x000fe400078ec0ff */
[----:B------:R-:W-:-:S02]  /*0fb0*/  SHF.R.U32.HI R27, RZ, 0x7, R19 ;  /* 0x00000007ff1b7819 */ /* 0x000fc40000011613 */
[----:B------:R-:W-:Y:S01]  /*0fc0*/  @P1 ISETP.NE.U32.AND P6, PT, R16, 0x1, PT ;  /* 0x000000011000180c */ /* 0x000fe20003fc5070 */
[----:B------:R-:W-:Y:S01]  /*0fd0*/  IMAD.MOV.U32 R16, RZ, RZ, 0x8 ;  /* 0x00000008ff107424 */ /* 0x000fe200078e00ff */
[----:B------:R-:W-:Y:S02]  /*0fe0*/  @P2 ISETP.NE.AND P5, PT, R23, 0x2, PT ;  /* 0x000000021700280c */ /* 0x000fe40003fa5270 */
[----:B------:R-:W-:Y:S02]  /*0ff0*/  @P1 SEL R23, RZ, 0x8, P3 ;  /* 0x00000008ff171807 */ /* 0x000fe40001800000 */
[----:B------:R-:W-:Y:S02]  /*1000*/  LOP3.LUT R27, R27, 0x1, RZ, 0xc0, !PT ;  /* 0x000000011b1b7812 */ /* 0x000fe400078ec0ff */
[----:B------:R-:W-:Y:S02]  /*1010*/  LEA.HI R24, R18, R33, RZ, 0x18 ;  /* 0x0000002112187211 */ /* 0x000fe400078fc0ff */
[----:B------:R-:W-:-:S02]  /*1020*/  @P1 SEL R16, R23, RZ, !P6 ;  /* 0x000000ff17101207 */ /* 0x000fc40007000000 */
[----:B------:R-:W-:Y:S02]  /*1030*/  @P2 SHF.R.U32.HI R23, RZ, 0x2, R14 ;  /* 0x00000002ff172819 */ /* 0x000fe4000001160e */
[----:B------:R-:W-:Y:S01]  /*1040*/  @P4 ISETP.NE.AND P1, PT, R28, 0x2, PT ;  /* 0x000000021c00480c */ /* 0x000fe20003f25270 */
[----:B------:R-:W-:Y:S01]  /*1050*/  IMAD.IADD R28, R27, 0x1, R24 ;  /* 0x000000011b1c7824 */ /* 0x000fe200078e0218 */
[----:B------:R-:W-:Y:S01]  /*1060*/  @P2 LOP3.LUT R23, R23, 0x1, RZ, 0xc0, !PT ;  /* 0x0000000117172812 */ /* 0x000fe200078ec0ff */
[----:B------:R-:W-:Y:S01]  /*1070*/  IMAD.MOV.U32 R24, RZ, RZ, 0x4 ;  /* 0x00000004ff187424 */ /* 0x000fe200078e00ff */
[----:B------:R-:W-:Y:S02]  /*1080*/  IADD3 R26, PT, PT, R27, R32, R26 ;  /* 0x000000201b1a7210 */ /* 0x000fe40007ffe01a */
[----:B------:R-:W-:Y:S02]  /*1090*/  SEL R32, RZ, 0x1, !P0 ;  /* 0x00000001ff207807 */ /* 0x000fe40004000000 */
[----:B------:R-:W-:-:S02]  /*10a0*/  LEA.HI R19, R19, R28, RZ, 0x18 ;  /* 0x0000001c13137211 */ /* 0x000fc400078fc0ff */
[----:B------:R-:W-:Y:S02]  /*10b0*/  @P2 ISETP.NE.U32.AND P0, PT, R23, 0x1, PT ;  /* 0x000000011700280c */ /* 0x000fe40003f05070 */
[----:B------:R-:W-:Y:S02]  /*10c0*/  SHF.R.U64 R28, R2, UR13, R3 ;  /* 0x0000000d021c7c19 */ /* 0x000fe40008001203 */
[----:B------:R-:W-:Y:S02]  /*10d0*/  @P2 SEL R23, RZ, 0x4, P5 ;  /* 0x00000004ff172807 */ /* 0x000fe40002800000 */
[----:B------:R-:W-:Y:S01]  /*10e0*/  LOP3.LUT R27, R15, 0x1, RZ, 0xc0, !PT ;  /* 0x000000010f1b7812 */ /* 0x000fe200078ec0ff */
[----:B------:R-:W-:Y:S01]  /*10f0*/  IMAD.SHL.U32 R28, R28, 0x200, RZ ;  /* 0x000002001c1c7824 */ /* 0x000fe200078e00ff */
[----:B------:R-:W-:Y:S02]  /*1100*/  @P2 SEL R24, R23, RZ, !P0 ;  /* 0x000000ff17182207 */ /* 0x000fe40004000000 */
[----:B0-----:R-:W-:-:S02]  /*1110*/  LEA.HI.SX32 R23, R22, 0xffffffff, 0x1d ;  /* 0xffffffff16177811 */ /* 0x001fc400078feaff */
[----:B------:R-:W-:Y:S02]  /*1120*/  ISETP.NE.AND P2, PT, R19, 0x3, PT ;  /* 0x000000031300780c */ /* 0x000fe40003f45270 */
[----:B------:R-:W-:Y:S02]  /*1130*/  LEA.HI R18, R18, R31, RZ, 0x18 ;  /* 0x0000001f12127211 */ /* 0x000fe400078fc0ff */
[----:B------:R-:W-:Y:S02]  /*1140*/  LOP3.LUT R15, R30, 0x1, RZ, 0xc0, !PT ;  /* 0x000000011e0f7812 */ /* 0x000fe400078ec0ff */
[----:B------:R-:W-:Y:S02]  /*1150*/  ISETP.GE.AND P5, PT, R0, R23, PT ;  /* 0x000000170000720c */ /* 0x000fe40003fa6270 */
[----:B------:R-:W-:Y:S02]  /*1160*/  LOP3.LUT R28, R28, 0x200, RZ, 0xc0, !PT ;  /* 0x000002001c1c7812 */ /* 0x000fe400078ec0ff */
[----:B------:R-:W-:-:S02]  /*1170*/  @P4 SHF.R.U32.HI R22, RZ, 0x4, R14 ;  /* 0x00000004ff164819 */ /* 0x000fc4000001160e */
[----:B------:R-:W-:Y:S02]  /*1180*/  ISETP.NE.AND P3, PT, R26, 0x3, PT ;  /* 0x000000031a00780c */ /* 0x000fe40003f65270 */
[----:B------:R-:W-:Y:S02]  /*1190*/  IADD3 R27, PT, PT, R15, R18, R27 ;  /* 0x000000120f1b7210 */ /* 0x000fe40007ffe01b */
[----:B------:R-:W-:Y:S02]  /*11a0*/  SEL R28, R28, RZ, !P5 ;  /* 0x000000ff1c1c7207 */ /* 0x000fe40006800000 */
[----:B------:R-:W-:Y:S02]  /*11b0*/  @P4 LOP3.LUT R22, R22, 0x1, RZ, 0xc0, !PT ;  /* 0x0000000116164812 */ /* 0x000fe400078ec0ff */
[----:B------:R-:W-:Y:S02]  /*11c0*/  LEA.HI R27, R28, R27, RZ, 0x17 ;  /* 0x0000001b1c1b7211 */ /* 0x000fe400078fb8ff */
[----:B------:R-:W-:Y:S01]  /*11d0*/  @P4 ISETP.NE.U32.AND P5, PT, R22, 0x1, PT ;  /* 0x000000011600480c */ /* 0x000fe20003fa5070 */
[----:B------:R-:W-:Y:S01]  /*11e0*/  IMAD.MOV.U32 R22, RZ, RZ, 0x10 ;  /* 0x00000010ff167424 */ /* 0x000fe200078e00ff */
[----:B------:R-:W-:-:S02]  /*11f0*/  @P2 SHF.R.U32.HI R14, RZ, 0x6, R14 ;  /* 0x00000006ff0e2819 */ /* 0x000fc4000001160e */
[----:B------:R-:W-:Y:S02]  /*1200*/  @P4 SEL R18, RZ, 0x10, P1 ;  /* 0x00000010ff124807 */ /* 0x000fe40000800000 */
[----:B------:R-:W-:Y:S02]  /*1210*/  ISETP.NE.AND P1, PT, R27, 0x3, PT ;  /* 0x000000031b00780c */ /* 0x000fe40003f25270 */
[----:B------:R-:W-:Y:S02]  /*1220*/  LOP3.LUT R17, R17, R32, RZ, 0xfc, !PT ;  /* 0x0000002011117212 */ /* 0x000fe400078efcff */
[----:B------:R-:W-:Y:S02]  /*1230*/  @P2 LOP3.LUT R14, R14, 0x1, RZ, 0xc0, !PT ;  /* 0x000000010e0e2812 */ /* 0x000fe400078ec0ff */
[----:B------:R-:W-:Y:S01]  /*1240*/  @P4 SEL R22, R18, RZ, !P5 ;  /* 0x000000ff12164207 */ /* 0x000fe20006800000 */
[----:B------:R-:W-:Y:S01]  /*1250*/  IMAD.MOV.U32 R18, RZ, RZ, 0x20 ;  /* 0x00000020ff127424 */ /* 0x000fe200078e00ff */
[----:B------:R-:W-:-:S02]  /*1260*/  @P2 ISETP.NE.AND P5, PT, R19, 0x2, PT ;  /* 0x000000021300280c */ /* 0x000fc40003fa5270 */
[----:B------:R-:W-:Y:S02]  /*1270*/  @P3 SHF.R.U32.HI R25, RZ, 0x5, R25 ;  /* 0x00000005ff193819 */ /* 0x000fe40000011619 */
[----:B------:R-:W-:Y:S02]  /*1280*/  LOP3.LUT R17, R17, R24, RZ, 0xfc, !PT ;  /* 0x0000001811117212 */ /* 0x000fe400078efcff */
[----:B------:R-:W-:Y:S02]  /*1290*/  @P2 ISETP.NE.U32.AND P4, PT, R14, 0x1, PT ;  /* 0x000000010e00280c */ /* 0x000fe40003f85070 */
[----:B------:R-:W-:Y:S02]  /*12a0*/  @P2 SEL R14, RZ, 0x40, P5 ;  /* 0x00000040ff0e2807 */ /* 0x000fe40002800000 */
[----:B------:R-:W-:Y:S02]  /*12b0*/  @P3 ISETP.NE.AND P0, PT, R26, 0x2, PT ;  /* 0x000000021a00380c */ /* 0x000fe40003f05270 */
[----:B------:R-:W-:-:S02]  /*12c0*/  @P3 LOP3.LUT R25, R25, 0x1, RZ, 0xc0, !PT ;  /* 0x0000000119193812 */ /* 0x000fc400078ec0ff */
[----:B------:R-:W-:Y:S01]  /*12d0*/  LOP3.LUT R19, R17, R16, RZ, 0xfc, !PT ;  /* 0x0000001011137212 */ /* 0x000fe200078efcff */
[----:B------:R-:W-:Y:S01]  /*12e0*/  IMAD.MOV.U32 R17, RZ, RZ, 0x40 ;  /* 0x00000040ff117424 */ /* 0x000fe200078e00ff */
[----:B------:R-:W-:Y:S01]  /*12f0*/  @P2 SEL R17, R14, RZ, !P4 ;  /* 0x000000ff0e112207 */ /* 0x000fe20006000000 */
[----:B------:R-:W-:Y:S01]  /*1300*/  IMAD.MOV.U32 R14, RZ, RZ, RZ ;  /* 0x000000ffff0e7224 */ /* 0x000fe200078e00ff */
[----:B------:R-:W-:Y:S02]  /*1310*/  @P3 ISETP.NE.U32.AND P6, PT, R25, 0x1, PT ;  /* 0x000000011900380c */ /* 0x000fe40003fc5070 */
[----:B------:R-:W-:Y:S02]  /*1320*/  @P3 SEL R16, RZ, 0x20, P0 ;  /* 0x00000020ff103807 */ /* 0x000fe40000000000 */
[----:B------:R-:W-:Y:S02]  /*1330*/  @P1 ISETP.NE.AND P2, PT, R27, 0x2, PT ;  /* 0x000000021b00180c */ /* 0x000fe40003f45270 */
[----:B------:R-:W-:Y:S01]  /*1340*/  @P3 SEL R18, R16, RZ, !P6 ;  /* 0x000000ff10123207 */ /* 0x000fe20007000000 */
[----:B------:R-:W-:Y:S01]  /*1350*/  IMAD.MOV.U32 R16, RZ, RZ, 0x80 ;  /* 0x00000080ff107424 */ /* 0x000fe200078e00ff */
[----:B------:R-:W-:Y:S01]  /*1360*/  LOP3.LUT R22, R19, R22, RZ, 0xfc, !PT ;  /* 0x0000001613167212 */ /* 0x000fe200078efcff */
[----:B------:R-:W-:Y:S01]  /*1370*/  IMAD.MOV.U32 R19, RZ, RZ, RZ ;  /* 0x000000ffff137224 */ /* 0x000fe200078e00ff */
[----:B------:R-:W-:-:S02]  /*1380*/  @P1 ISETP.NE.U32.AND P0, PT, R15, 0x1, PT ;  /* 0x000000010f00180c */ /* 0x000fc40003f05070 */
[----:B------:R-:W-:Y:S02]  /*1390*/  @P1 SEL R24, RZ, 0x80, P2 ;  /* 0x00000080ff181807 */ /* 0x000fe40001000000 */
[----:B------:R-:W-:Y:S02]  /*13a0*/  LOP3.LUT R15, R17, R22, R18, 0xfe, !PT ;  /* 0x00000016110f7212 */ /* 0x000fe400078efe12 */
[----:B------:R-:W-:Y:S02]  /*13b0*/  @P1 SEL R16, R24, RZ, !P0 ;  /* 0x000000ff18101207 */ /* 0x000fe40004000000 */
[----:B------:R-:W-:Y:S02]  /*13c0*/  LOP3.LUT R14, R14, UR5, R19, 0xfe, !PT ;  /* 0x000000050e0e7c12 */ /* 0x000fe4000f8efe13 */
[----:B------:R-:W-:-:S04]  /*13d0*/  LOP3.LUT R15, R15, R16, RZ, 0xfc, !PT ;  /* 0x000000100f0f7212 */ /* 0x000fc800078efcff */
[C---:B------:R-:W-:Y:S02]  /*13e0*/  SHF.L.U64.HI R14, R15.reuse, UR13, R14 ;  /* 0x0000000d0f0e7c19 */ /* 0x040fe4000801020e */
[----:B------:R-:W-:Y:S02]  /*13f0*/  SHF.L.U32 R15, R15, UR13, RZ ;  /* 0x0000000d0f0f7c19 */ /* 0x000fe400080006ff */
[----:B------:R-:W-:Y:S02]  /*1400*/  LOP3.LUT R13, R14, R13, RZ, 0xfc, !PT ;  /* 0x0000000d0e0d7212 */ /* 0x000fe400078efcff */
[----:B------:R-:W-:Y:S01]  /*1410*/  LOP3.LUT R12, R15, R12, RZ, 0xfc, !PT ;  /* 0x0000000c0f0c7212 */ /* 0x000fe200078efcff */
[----:B------:R-:W-:Y:S06]  /*1420*/  BRA.U UP0, `(.L_x_2) ;  /* 0xfffffff100207547 */ /* 0x000fec000b83ffff */
[----:B------:R-:W0:Y:S02]  /*1430*/  LDC.64 R2, c[0x0][0x388] ;  /* 0x0000e200ff027b82 */ /* 0x000e240000000a00 */
[----:B0-----:R-:W-:-:S05]  /*1440*/  IMAD.WIDE R6, R6, 0x8, R2 ;  /* 0x0000000806067825 */ /* 0x001fca00078e0202 */
[----:B------:R-:W-:Y:S01]  /*1450*/  STG.E.64 desc[UR10][R6.64], R12 ;  /* 0x0000000c06007986 */ /* 0x000fe2000c101b0a */
[----:B------:R-:W-:Y:S05]  /*1460*/  EXIT ;  /* 0x000000000000794d */ /* 0x000fea0003800000 */
.L_x_3:
[----:B------:R-:W-:-:S00]  /*1470*/  BRA `(.L_x_3) ;  /* 0xfffffffc00fc7947 */ /* 0x000fc0000383ffff */
[----:B------:R-:W-:-:S00]  /*1480*/  NOP ;  /* 0x0000000000007918 */ /* 0x000fc00000000000 */
[----:B------:R-:W-:-:S00]  /*1490*/  NOP ;  /* 0x0000000000007918 */ /* 0x000fc00000000000 */
[----:B------:R-:W-:-:S00]  /*14a0*/  NOP ;  /* 0x0000000000007918 */ /* 0x000fc00000000000 */
[----:B------:R-:W-:-:S00]  /*14b0*/  NOP ;  /* 0x0000000000007918 */ /* 0x000fc00000000000 */
[----:B------:R-:W-:-:S00]  /*14c0*/  NOP ;  /* 0x0000000000007918 */ /* 0x000fc00000000000 */
[----:B------:R-:W-:-:S00]  /*14d0*/  NOP ;  /* 0x0000000000007918 */ /* 0x000fc00000000000 */
[----:B------:R-:W-:-:S00]  /*14e0*/  NOP ;  /* 0x0000000000007918 */ /* 0x000fc00000000000 */
[----:B------:R-:W-:-:S00]  /*14f0*/  NOP ;  /* 0x0000000000007918 */ /* 0x000fc00000000000 */
.L_x_4:


//--------------------- .nv.shared.reserved.0     --------------------------
	.section	.nv.shared.reserved.0,"aw",@nobits
	.weak		__nv_reservedSMEM_offset_0_alias
	.size		__nv_reservedSMEM_offset_0_alias, 0, 64
	.other		__nv_reservedSMEM_offset_0_alias,@"STO_CUDA_RESERVED_SHARED STV_DEFAULT"
__nv_reservedSMEM_offset_0_alias:
	.zero		0
	.zero		64


//--------------------- .nv.constant0._Z19game_of_life_kernelPKmPmi --------------------------
	.section	.nv.constant0._Z19game_of_life_kernelPKmPmi,"a",@progbits
	.sectionflags	@""
	.align	4
.nv.constant0._Z19game_of_life_kernelPKmPmi:
	.zero		916


//--------------------- SYMBOLS --------------------------

	.type		.nv.reservedSmem.offset0,@object
	.size		.nv.reservedSmem.offset0,0x4
